	.target	sm_90a

	.elftype	@"ET_EXEC"


//--------------------- .note.nv.tkinfo           --------------------------
	.section	.note.nv.tkinfo,"",@"SHT_NOTE"
	.sectionflags	@"SHF_NOTE_NV_TKINFO"
	.tkinfo
        /*0018*/ 	.word	0x00000002
        /*0030*/ 	.string	""
        /*0030*/ 	.string	"ptxas"
        /*0030*/ 	.string	"Cuda compilation tools, release 13.0, V13.0.88"
        /*0030*/ 	.string	"Build cuda_13.0.r13.0/compiler.36424714_0"
        /*0030*/ 	.string	"-arch sm_90a -m 64 "



//--------------------- .note.nv.cuinfo           --------------------------
	.section	.note.nv.cuinfo,"",@"SHT_NOTE"
	.sectionflags	@"SHF_NOTE_NV_CUINFO"
        /*0018*/ 	.short	0x0002
        /*001a*/ 	.short	0x005a
        /*001c*/ 	.short	0x0082
	.zero		2


//--------------------- .nv.info                  --------------------------
	.section	.nv.info,"",@"SHT_CUDA_INFO"
	.align	4


	//----- nvinfo : EIATTR_REGCOUNT
	.align		4
        /*0000*/ 	.byte	0x04, 0x2f
        /*0002*/ 	.short	(.L_12 - .L_11)
	.align		4
.L_11:
        /*0004*/ 	.word	index@(_ZN7cutlass13device_kernelINS_4conv6kernel13ConvUniversalINS1_16ConvProblemShapeILNS1_8OperatorE2ELi2EEENS1_10collective14CollectiveConvINS1_46MainloopSm90TmaGmmaWarpSpecializedImplicitGemmILS5_2ELi18ELi2EN4cute5tupleIJNSA_1CILi2EEENSC_ILi1EEESE_EEENS1_36KernelImplicitTmaWarpSpecializedSm90ELi1EEENSB_IJNSC_ILi128EEENSB_IJNSC_ILi64EEEEEENSB_IJNSC_ILi32EEEEEEEEENS_6half_tESO_NSA_8TiledMMAINSA_8MMA_AtomIJNSA_4SM904GMMA25MMA_64x64x16_F32F16F16_SSILNSS_5MajorE1ELSU_1ELNSS_7ScaleInE1ELSV_1EEEEEENSA_6LayoutINSB_IJSE_SE_SE_EEENSB_IJNSC_ILi0EEES10_S10_EEEEENSB_IJNSA_10UnderscoreES13_S13_EEEEENS7_6detail26Sm90ImplicitGemmTileTraitsINSA_13SM90_TMA_LOADENSA_14ComposedLayoutINSA_7SwizzleILi3ELi4ELi3EEENSA_18smem_ptr_flag_bitsILi16EEENSY_INSB_IJNSB_IJSJ_SD_EEENSB_IJNSC_ILi8EEENSC_ILi4EEEEEENSB_IJSE_NSC_ILi18EEEEEEEEENSB_IJNSB_IJSE_NSC_ILi2048EEEEEENSB_IJSJ_NSC_ILi512EEEEEENSB_IJS10_NSC_ILi4096EEEEEEEEEEEEEvEENS17_INSA_30SM90_TMA_LOAD_IM2COL_MULTICASTENS19_IS1B_S1D_NSY_INSB_IJNSB_IJSJ_SE_EEES1H_S1J_EEENSB_IJNSB_IJSE_S10_EEES1O_NSB_IJS10_S1L_EEEEEEEEEEvEEEENS_8epilogue10collective6detail29Sm90TmaWarpSpecializedAdapterINS26_15DefaultEpilogueISO_NSB_IJlNSB_IJSE_llEEES10_EEES2B_NS25_6thread17LinearCombinationISO_Li1EffLNS2C_9ScaleType4KindE0ELNS_15FloatRoundStyleE2ESO_EENS_4gemm15EpilogueDefaultEEEEEvvEEEEvNT_6ParamsE)
        /*0008*/ 	.word	0x0000006a


	//----- nvinfo : EIATTR_FRAME_SIZE
	.align		4
.L_12:
        /*000c*/ 	.byte	0x04, 0x11
        /*000e*/ 	.short	(.L_14 - .L_13)
	.align		4
.L_13:
        /*0010*/ 	.word	index@(_ZN7cutlass13device_kernelINS_4conv6kernel13ConvUniversalINS1_16ConvProblemShapeILNS1_8OperatorE2ELi2EEENS1_10collective14CollectiveConvINS1_46MainloopSm90TmaGmmaWarpSpecializedImplicitGemmILS5_2ELi18ELi2EN4cute5tupleIJNSA_1CILi2EEENSC_ILi1EEESE_EEENS1_36KernelImplicitTmaWarpSpecializedSm90ELi1EEENSB_IJNSC_ILi128EEENSB_IJNSC_ILi64EEEEEENSB_IJNSC_ILi32EEEEEEEEENS_6half_tESO_NSA_8TiledMMAINSA_8MMA_AtomIJNSA_4SM904GMMA25MMA_64x64x16_F32F16F16_SSILNSS_5MajorE1ELSU_1ELNSS_7ScaleInE1ELSV_1EEEEEENSA_6LayoutINSB_IJSE_SE_SE_EEENSB_IJNSC_ILi0EEES10_S10_EEEEENSB_IJNSA_10UnderscoreES13_S13_EEEEENS7_6detail26Sm90ImplicitGemmTileTraitsINSA_13SM90_TMA_LOADENSA_14ComposedLayoutINSA_7SwizzleILi3ELi4ELi3EEENSA_18smem_ptr_flag_bitsILi16EEENSY_INSB_IJNSB_IJSJ_SD_EEENSB_IJNSC_ILi8EEENSC_ILi4EEEEEENSB_IJSE_NSC_ILi18EEEEEEEEENSB_IJNSB_IJSE_NSC_ILi2048EEEEEENSB_IJSJ_NSC_ILi512EEEEEENSB_IJS10_NSC_ILi4096EEEEEEEEEEEEEvEENS17_INSA_30SM90_TMA_LOAD_IM2COL_MULTICASTENS19_IS1B_S1D_NSY_INSB_IJNSB_IJSJ_SE_EEES1H_S1J_EEENSB_IJNSB_IJSE_S10_EEES1O_NSB_IJS10_S1L_EEEEEEEEEEvEEEENS_8epilogue10collective6detail29Sm90TmaWarpSpecializedAdapterINS26_15DefaultEpilogueISO_NSB_IJlNSB_IJSE_llEEES10_EEES2B_NS25_6thread17LinearCombinationISO_Li1EffLNS2C_9ScaleType4KindE0ELNS_15FloatRoundStyleE2ESO_EENS_4gemm15EpilogueDefaultEEEEEvvEEEEvNT_6ParamsE)
        /*0014*/ 	.word	0x00000000


	//----- nvinfo : EIATTR_MIN_STACK_SIZE
	.align		4
.L_14:
        /*0018*/ 	.byte	0x04, 0x12
        /*001a*/ 	.short	(.L_16 - .L_15)
	.align		4
.L_15:
        /*001c*/ 	.word	index@(_ZN7cutlass13device_kernelINS_4conv6kernel13ConvUniversalINS1_16ConvProblemShapeILNS1_8OperatorE2ELi2EEENS1_10collective14CollectiveConvINS1_46MainloopSm90TmaGmmaWarpSpecializedImplicitGemmILS5_2ELi18ELi2EN4cute5tupleIJNSA_1CILi2EEENSC_ILi1EEESE_EEENS1_36KernelImplicitTmaWarpSpecializedSm90ELi1EEENSB_IJNSC_ILi128EEENSB_IJNSC_ILi64EEEEEENSB_IJNSC_ILi32EEEEEEEEENS_6half_tESO_NSA_8TiledMMAINSA_8MMA_AtomIJNSA_4SM904GMMA25MMA_64x64x16_F32F16F16_SSILNSS_5MajorE1ELSU_1ELNSS_7ScaleInE1ELSV_1EEEEEENSA_6LayoutINSB_IJSE_SE_SE_EEENSB_IJNSC_ILi0EEES10_S10_EEEEENSB_IJNSA_10UnderscoreES13_S13_EEEEENS7_6detail26Sm90ImplicitGemmTileTraitsINSA_13SM90_TMA_LOADENSA_14ComposedLayoutINSA_7SwizzleILi3ELi4ELi3EEENSA_18smem_ptr_flag_bitsILi16EEENSY_INSB_IJNSB_IJSJ_SD_EEENSB_IJNSC_ILi8EEENSC_ILi4EEEEEENSB_IJSE_NSC_ILi18EEEEEEEEENSB_IJNSB_IJSE_NSC_ILi2048EEEEEENSB_IJSJ_NSC_ILi512EEEEEENSB_IJS10_NSC_ILi4096EEEEEEEEEEEEEvEENS17_INSA_30SM90_TMA_LOAD_IM2COL_MULTICASTENS19_IS1B_S1D_NSY_INSB_IJNSB_IJSJ_SE_EEES1H_S1J_EEENSB_IJNSB_IJSE_S10_EEES1O_NSB_IJS10_S1L_EEEEEEEEEEvEEEENS_8epilogue10collective6detail29Sm90TmaWarpSpecializedAdapterINS26_15DefaultEpilogueISO_NSB_IJlNSB_IJSE_llEEES10_EEES2B_NS25_6thread17LinearCombinationISO_Li1EffLNS2C_9ScaleType4KindE0ELNS_15FloatRoundStyleE2ESO_EENS_4gemm15EpilogueDefaultEEEEEvvEEEEvNT_6ParamsE)
        /*0020*/ 	.word	0x00000000
.L_16:


//--------------------- .nv.compat                --------------------------
	.section	.nv.compat,"",@"SHT_CUDA_COMPAT_INFO"
	.align	4
        /*0000*/ 	.byte	0x02, 0x09, 0x01, 0x00, 0x02, 0x02, 0x04, 0x00, 0x02, 0x05, 0x05, 0x00, 0x03, 0x07, 0x01, 0x01
        /*0010*/ 	.byte	0x02, 0x03, 0x01, 0x00, 0x02, 0x06, 0x01, 0x00, 0x04, 0x0b, 0x08, 0x00, 0x00, 0x00, 0x00, 0x00
        /*0020*/ 	.byte	0x00, 0x00, 0x00, 0x00


//--------------------- .nv.info._ZN7cutlass13device_kernelINS_4conv6kernel13ConvUniversalINS1_16ConvProblemShapeILNS1_8OperatorE2ELi2EEENS1_10collective14CollectiveConvINS1_46MainloopSm90TmaGmmaWarpSpecializedImplicitGemmILS5_2ELi18ELi2EN4cute5tupleIJNSA_1CILi2EEENSC_ILi1EEESE_EEENS1_36KernelImplicitTmaWarpSpecializedSm90ELi1EEENSB_IJNSC_ILi128EEENSB_IJNSC_ILi64EEEEEENSB_IJNSC_ILi32EEEEEEEEENS_6half_tESO_NSA_8TiledMMAINSA_8MMA_AtomIJNSA_4SM904GMMA25MMA_64x64x16_F32F16F16_SSILNSS_5MajorE1ELSU_1ELNSS_7ScaleInE1ELSV_1EEEEEENSA_6LayoutINSB_IJSE_SE_SE_EEENSB_IJNSC_ILi0EEES10_S10_EEEEENSB_IJNSA_10UnderscoreES13_S13_EEEEENS7_6detail26Sm90ImplicitGemmTileTraitsINSA_13SM90_TMA_LOADENSA_14ComposedLayoutINSA_7SwizzleILi3ELi4ELi3EEENSA_18smem_ptr_flag_bitsILi16EEENSY_INSB_IJNSB_IJSJ_SD_EEENSB_IJNSC_ILi8EEENSC_ILi4EEEEEENSB_IJSE_NSC_ILi18EEEEEEEEENSB_IJNSB_IJSE_NSC_ILi2048EEEEEENSB_IJSJ_NSC_ILi512EEEEEENSB_IJS10_NSC_ILi4096EEEEEEEEEEEEEvEENS17_INSA_30SM90_TMA_LOAD_IM2COL_MULTICASTENS19_IS1B_S1D_NSY_INSB_IJNSB_IJSJ_SE_EEES1H_S1J_EEENSB_IJNSB_IJSE_S10_EEES1O_NSB_IJS10_S1L_EEEEEEEEEEvEEEENS_8epilogue10collective6detail29Sm90TmaWarpSpecializedAdapterINS26_15DefaultEpilogueISO_NSB_IJlNSB_IJSE_llEEES10_EEES2B_NS25_6thread17LinearCombinationISO_Li1EffLNS2C_9ScaleType4KindE0ELNS_15FloatRoundStyleE2ESO_EENS_4gemm15EpilogueDefaultEEEEEvvEEEEvNT_6ParamsE --------------------------
	.section	.nv.info._ZN7cutlass13device_kernelINS_4conv6kernel13ConvUniversalINS1_16ConvProblemShapeILNS1_8OperatorE2ELi2EEENS1_10collective14CollectiveConvINS1_46MainloopSm90TmaGmmaWarpSpecializedImplicitGemmILS5_2ELi18ELi2EN4cute5tupleIJNSA_1CILi2EEENSC_ILi1EEESE_EEENS1_36KernelImplicitTmaWarpSpecializedSm90ELi1EEENSB_IJNSC_ILi128EEENSB_IJNSC_ILi64EEEEEENSB_IJNSC_ILi32EEEEEEEEENS_6half_tESO_NSA_8TiledMMAINSA_8MMA_AtomIJNSA_4SM904GMMA25MMA_64x64x16_F32F16F16_SSILNSS_5MajorE1ELSU_1ELNSS_7ScaleInE1ELSV_1EEEEEENSA_6LayoutINSB_IJSE_SE_SE_EEENSB_IJNSC_ILi0EEES10_S10_EEEEENSB_IJNSA_10UnderscoreES13_S13_EEEEENS7_6detail26Sm90ImplicitGemmTileTraitsINSA_13SM90_TMA_LOADENSA_14ComposedLayoutINSA_7SwizzleILi3ELi4ELi3EEENSA_18smem_ptr_flag_bitsILi16EEENSY_INSB_IJNSB_IJSJ_SD_EEENSB_IJNSC_ILi8EEENSC_ILi4EEEEEENSB_IJSE_NSC_ILi18EEEEEEEEENSB_IJNSB_IJSE_NSC_ILi2048EEEEEENSB_IJSJ_NSC_ILi512EEEEEENSB_IJS10_NSC_ILi4096EEEEEEEEEEEEEvEENS17_INSA_30SM90_TMA_LOAD_IM2COL_MULTICASTENS19_IS1B_S1D_NSY_INSB_IJNSB_IJSJ_SE_EEES1H_S1J_EEENSB_IJNSB_IJSE_S10_EEES1O_NSB_IJS10_S1L_EEEEEEEEEEvEEEENS_8epilogue10collective6detail29Sm90TmaWarpSpecializedAdapterINS26_15DefaultEpilogueISO_NSB_IJlNSB_IJSE_llEEES10_EEES2B_NS25_6thread17LinearCombinationISO_Li1EffLNS2C_9ScaleType4KindE0ELNS_15FloatRoundStyleE2ESO_EENS_4gemm15EpilogueDefaultEEEEEvvEEEEvNT_6ParamsE,"",@"SHT_CUDA_INFO"
	.sectionflags	@""
	.align	4


	//----- nvinfo : EIATTR_CUDA_API_VERSION
	.align		4
        /*0000*/ 	.byte	0x04, 0x37
        /*0002*/ 	.short	(.L_18 - .L_17)
.L_17:
        /*0004*/ 	.word	0x00000082


	//----- nvinfo : EIATTR_KPARAM_INFO
	.align		4
.L_18:
        /*0008*/ 	.byte	0x04, 0x17
        /*000a*/ 	.short	(.L_20 - .L_19)
.L_19:
        /*000c*/ 	.word	0x00000000
        /*0010*/ 	.short	0x0000
        /*0012*/ 	.short	0x0070
        /*0014*/ 	.byte	0x00, 0xf0, 0x01, 0x0e


	//----- nvinfo : EIATTR_SPARSE_MMA_MASK
	.align		4
.L_20:
        /*0018*/ 	.byte	0x03, 0x50
        /*001a*/ 	.short	0x0000


	//----- nvinfo : EIATTR_MAXREG_COUNT
	.align		4
        /*001c*/ 	.byte	0x03, 0x1b
        /*001e*/ 	.short	0x00ff


	//----- nvinfo : EIATTR_NUM_BARRIERS
	.align		4
        /*0020*/ 	.byte	0x02, 0x4c
        /*0022*/ 	.byte	0x01
	.zero		1


	//----- nvinfo : EIATTR_MERCURY_ISA_VERSION
	.align		4
        /*0024*/ 	.byte	0x03, 0x5f
        /*0026*/ 	.short	0x0101


	//----- nvinfo : EIATTR_COOP_GROUP_MASK_REGIDS
	.align		4
        /*0028*/ 	.byte	0x04, 0x29
        /*002a*/ 	.short	(.L_22 - .L_21)


	//   ....[0]....
.L_21:
        /*002c*/ 	.word	0xffffffff


	//   ....[1]....
        /*0030*/ 	.word	0xffffffff


	//   ....[2]....
        /*0034*/ 	.word	0xffffffff


	//   ....[3]....
        /*0038*/ 	.word	0xffffffff


	//----- nvinfo : EIATTR_COOP_GROUP_INSTR_OFFSETS
	.align		4
.L_22:
        /*003c*/ 	.byte	0x04, 0x28
        /*003e*/ 	.short	(.L_24 - .L_23)


	//   ....[0]....
.L_23:
        /*0040*/ 	.word	0x00000070


	//   ....[1]....
        /*0044*/ 	.word	0x00000080


	//   ....[2]....
        /*0048*/ 	.word	0x00000140


	//   ....[3]....
        /*004c*/ 	.word	0x00000890


	//----- nvinfo : EIATTR_MBARRIER_INSTR_OFFSETS
	.align		4
.L_24:
        /*0050*/ 	.byte	0x04, 0x39
        /*0052*/ 	.short	(.L_26 - .L_25)


	//   ....[0]....
.L_25:
        /*0054*/ 	.word	0x00000310
        /*0058*/ 	.word	0x000000ff
        /*005c*/ 	.word	0x00036000
        /*0060*/ 	.short	0x0100
        /*0062*/ 	.byte	0x08
	.zero		1


	//   ....[1]....
        /*0064*/ 	.word	0x00000320
        /*0068*/ 	.word	0x000000ff
        /*006c*/ 	.word	0x00036090
        /*0070*/ 	.short	0x0100
        /*0072*/ 	.byte	0x08
	.zero		1


	//   ....[2]....
        /*0074*/ 	.word	0x00000330
        /*0078*/ 	.word	0x000000ff
        /*007c*/ 	.word	0x00036008
        /*0080*/ 	.short	0x0100
        /*0082*/ 	.byte	0x08
	.zero		1


	//   ....[3]....
        /*0084*/ 	.word	0x00000340
        /*0088*/ 	.word	0x000000ff
        /*008c*/ 	.word	0x00036098
        /*0090*/ 	.short	0x0100
        /*0092*/ 	.byte	0x08
	.zero		1


	//   ....[4]....
        /*0094*/ 	.word	0x00000350
        /*0098*/ 	.word	0x000000ff
        /*009c*/ 	.word	0x00036010
        /*00a0*/ 	.short	0x0100
        /*00a2*/ 	.byte	0x08
	.zero		1


	//   ....[5]....
        /*00a4*/ 	.word	0x00000360
        /*00a8*/ 	.word	0x000000ff
        /*00ac*/ 	.word	0x000360a0
        /*00b0*/ 	.short	0x0100
        /*00b2*/ 	.byte	0x08
	.zero		1


	//   ....[6]....
        /*00b4*/ 	.word	0x00000370
        /*00b8*/ 	.word	0x000000ff
        /*00bc*/ 	.word	0x00036018
        /*00c0*/ 	.short	0x0100
        /*00c2*/ 	.byte	0x08
	.zero		1


	//   ....[7]....
        /*00c4*/ 	.word	0x00000380
        /*00c8*/ 	.word	0x000000ff
        /*00cc*/ 	.word	0x000360a8
        /*00d0*/ 	.short	0x0100
        /*00d2*/ 	.byte	0x08
	.zero		1


	//   ....[8]....
        /*00d4*/ 	.word	0x00000390
        /*00d8*/ 	.word	0x000000ff
        /*00dc*/ 	.word	0x00036020
        /*00e0*/ 	.short	0x0100
        /*00e2*/ 	.byte	0x08
	.zero		1


	//   ....[9]....
        /*00e4*/ 	.word	0x000003a0
        /*00e8*/ 	.word	0x000000ff
        /*00ec*/ 	.word	0x000360b0
        /*00f0*/ 	.short	0x0100
        /*00f2*/ 	.byte	0x08
	.zero		1


	//   ....[10]....
        /*00f4*/ 	.word	0x000003b0
        /*00f8*/ 	.word	0x000000ff
        /*00fc*/ 	.word	0x00036028
        /*0100*/ 	.short	0x0100
        /*0102*/ 	.byte	0x08
	.zero		1


	//   ....[11]....
        /*0104*/ 	.word	0x000003c0
        /*0108*/ 	.word	0x000000ff
        /*010c*/ 	.word	0x000360b8
        /*0110*/ 	.short	0x0100
        /*0112*/ 	.byte	0x08
	.zero		1


	//   ....[12]....
        /*0114*/ 	.word	0x000003d0
        /*0118*/ 	.word	0x000000ff
        /*011c*/ 	.word	0x00036030
        /*0120*/ 	.short	0x0100
        /*0122*/ 	.byte	0x08
	.zero		1


	//   ....[13]....
        /*0124*/ 	.word	0x000003e0
        /*0128*/ 	.word	0x000000ff
        /*012c*/ 	.word	0x000360c0
        /*0130*/ 	.short	0x0100
        /*0132*/ 	.byte	0x08
	.zero		1


	//   ....[14]....
        /*0134*/ 	.word	0x000003f0
        /*0138*/ 	.word	0x000000ff
        /*013c*/ 	.word	0x00036038
        /*0140*/ 	.short	0x0100
        /*0142*/ 	.byte	0x08
	.zero		1


	//   ....[15]....
        /*0144*/ 	.word	0x00000400
        /*0148*/ 	.word	0x000000ff
        /*014c*/ 	.word	0x000360c8
        /*0150*/ 	.short	0x0100
        /*0152*/ 	.byte	0x08
	.zero		1


	//   ....[16]....
        /*0154*/ 	.word	0x00000410
        /*0158*/ 	.word	0x000000ff
        /*015c*/ 	.word	0x00036040
        /*0160*/ 	.short	0x0100
        /*0162*/ 	.byte	0x08
	.zero		1


	//   ....[17]....
        /*0164*/ 	.word	0x00000420
        /*0168*/ 	.word	0x000000ff
        /*016c*/ 	.word	0x000360d0
        /*0170*/ 	.short	0x0100
        /*0172*/ 	.byte	0x08
	.zero		1


	//   ....[18]....
        /*0174*/ 	.word	0x00000430
        /*0178*/ 	.word	0x000000ff
        /*017c*/ 	.word	0x00036048
        /*0180*/ 	.short	0x0100
        /*0182*/ 	.byte	0x08
	.zero		1


	//   ....[19]....
        /*0184*/ 	.word	0x00000440
        /*0188*/ 	.word	0x000000ff
        /*018c*/ 	.word	0x000360d8
        /*0190*/ 	.short	0x0100
        /*0192*/ 	.byte	0x08
	.zero		1


	//   ....[20]....
        /*0194*/ 	.word	0x00000450
        /*0198*/ 	.word	0x000000ff
        /*019c*/ 	.word	0x00036050
        /*01a0*/ 	.short	0x0100
        /*01a2*/ 	.byte	0x08
	.zero		1


	//   ....[21]....
        /*01a4*/ 	.word	0x00000460
        /*01a8*/ 	.word	0x000000ff
        /*01ac*/ 	.word	0x000360e0
        /*01b0*/ 	.short	0x0100
        /*01b2*/ 	.byte	0x08
	.zero		1


	//   ....[22]....
        /*01b4*/ 	.word	0x00000470
        /*01b8*/ 	.word	0x000000ff
        /*01bc*/ 	.word	0x00036058
        /*01c0*/ 	.short	0x0100
        /*01c2*/ 	.byte	0x08
	.zero		1


	//   ....[23]....
        /*01c4*/ 	.word	0x00000480
        /*01c8*/ 	.word	0x000000ff
        /*01cc*/ 	.word	0x000360e8
        /*01d0*/ 	.short	0x0100
        /*01d2*/ 	.byte	0x08
	.zero		1


	//   ....[24]....
        /*01d4*/ 	.word	0x00000490
        /*01d8*/ 	.word	0x000000ff
        /*01dc*/ 	.word	0x00036060
        /*01e0*/ 	.short	0x0100
        /*01e2*/ 	.byte	0x08
	.zero		1


	//   ....[25]....
        /*01e4*/ 	.word	0x000004a0
        /*01e8*/ 	.word	0x000000ff
        /*01ec*/ 	.word	0x000360f0
        /*01f0*/ 	.short	0x0100
        /*01f2*/ 	.byte	0x08
	.zero		1


	//   ....[26]....
        /*01f4*/ 	.word	0x000004b0
        /*01f8*/ 	.word	0x000000ff
        /*01fc*/ 	.word	0x00036068
        /*0200*/ 	.short	0x0100
        /*0202*/ 	.byte	0x08
	.zero		1


	//   ....[27]....
        /*0204*/ 	.word	0x000004c0
        /*0208*/ 	.word	0x000000ff
        /*020c*/ 	.word	0x000360f8
        /*0210*/ 	.short	0x0100
        /*0212*/ 	.byte	0x08
	.zero		1


	//   ....[28]....
        /*0214*/ 	.word	0x000004d0
        /*0218*/ 	.word	0x000000ff
        /*021c*/ 	.word	0x00036070
        /*0220*/ 	.short	0x0100
        /*0222*/ 	.byte	0x08
	.zero		1


	//   ....[29]....
        /*0224*/ 	.word	0x000004e0
        /*0228*/ 	.word	0x000000ff
        /*022c*/ 	.word	0x00036100
        /*0230*/ 	.short	0x0100
        /*0232*/ 	.byte	0x08
	.zero		1


	//   ....[30]....
        /*0234*/ 	.word	0x000004f0
        /*0238*/ 	.word	0x000000ff
        /*023c*/ 	.word	0x00036078
        /*0240*/ 	.short	0x0100
        /*0242*/ 	.byte	0x08
	.zero		1


	//   ....[31]....
        /*0244*/ 	.word	0x00000500
        /*0248*/ 	.word	0x000000ff
        /*024c*/ 	.word	0x00036108
        /*0250*/ 	.short	0x0100
        /*0252*/ 	.byte	0x08
	.zero		1


	//   ....[32]....
        /*0254*/ 	.word	0x00000510
        /*0258*/ 	.word	0x000000ff
        /*025c*/ 	.word	0x00036080
        /*0260*/ 	.short	0x0100
        /*0262*/ 	.byte	0x08
	.zero		1


	//   ....[33]....
        /*0264*/ 	.word	0x00000520
        /*0268*/ 	.word	0x000000ff
        /*026c*/ 	.word	0x00036110
        /*0270*/ 	.short	0x0100
        /*0272*/ 	.byte	0x08
	.zero		1


	//   ....[34]....
        /*0274*/ 	.word	0x00000530
        /*0278*/ 	.word	0x000000ff
        /*027c*/ 	.word	0x00036088
        /*0280*/ 	.short	0x0100
        /*0282*/ 	.byte	0x08
	.zero		1


	//   ....[35]....
        /*0284*/ 	.word	0x00000540
        /*0288*/ 	.word	0x000000ff
        /*028c*/ 	.word	0x00036118
        /*0290*/ 	.short	0x0100
        /*0292*/ 	.byte	0x08
	.zero		1


	//   ....[36]....
        /*0294*/ 	.word	0x00001270
        /*0298*/ 	.word	0x00000007
        /*029c*/ 	.word	0x00036000
        /*02a0*/ 	.short	0x010a
        /*02a2*/ 	.byte	0x3f
	.zero		1


	//   ....[37]....
        /*02a4*/ 	.word	0x000015b0
        /*02a8*/ 	.word	0x00000009
        /*02ac*/ 	.word	0x00036000
        /*02b0*/ 	.short	0x010a
        /*02b2*/ 	.byte	0x3f
	.zero		1


	//   ....[38]....
        /*02b4*/ 	.word	0x000017b0
        /*02b8*/ 	.word	0x00000009
        /*02bc*/ 	.word	0x00000000
        /*02c0*/ 	.short	0x0101
        /*02c2*/ 	.byte	0x3f
	.zero		1


	//   ....[39]....
        /*02c4*/ 	.word	0x00001a00
        /*02c8*/ 	.word	0x00000003
        /*02cc*/ 	.word	0x00000000
        /*02d0*/ 	.short	0x0101
        /*02d2*/ 	.byte	0x3f
	.zero		1


	//   ....[40]....
        /*02d4*/ 	.word	0x00006aa0
        /*02d8*/ 	.word	0x00000009
        /*02dc*/ 	.word	0x00036090
        /*02e0*/ 	.short	0x010a
        /*02e2*/ 	.byte	0x3f
	.zero		1


	//   ....[41]....
        /*02e4*/ 	.word	0x000070f0
        /*02e8*/ 	.word	0x00000003
        /*02ec*/ 	.word	0x00000000
        /*02f0*/ 	.short	0x010a
        /*02f2*/ 	.byte	0x3f
	.zero		1


	//   ....[42]....
        /*02f4*/ 	.word	0x000071a0
        /*02f8*/ 	.word	0x00000000
        /*02fc*/ 	.word	0x00000000
        /*0300*/ 	.short	0x010a
        /*0302*/ 	.byte	0x3f
	.zero		1


	//   ....[43]....
        /*0304*/ 	.word	0x00007250
        /*0308*/ 	.word	0x00000000
        /*030c*/ 	.word	0x00000000
        /*0310*/ 	.short	0x010a
        /*0312*/ 	.byte	0x3f
	.zero		1


	//   ....[44]....
        /*0314*/ 	.word	0x00007300
        /*0318*/ 	.word	0x00000000
        /*031c*/ 	.word	0x00000000
        /*0320*/ 	.short	0x010a
        /*0322*/ 	.byte	0x3f
	.zero		1


	//   ....[45]....
        /*0324*/ 	.word	0x000073b0
        /*0328*/ 	.word	0x00000000
        /*032c*/ 	.word	0x00000000
        /*0330*/ 	.short	0x010a
        /*0332*/ 	.byte	0x3f
	.zero		1


	//   ....[46]....
        /*0334*/ 	.word	0x00007460
        /*0338*/ 	.word	0x00000000
        /*033c*/ 	.word	0x00000000
        /*0340*/ 	.short	0x010a
        /*0342*/ 	.byte	0x3f
	.zero		1


	//   ....[47]....
        /*0344*/ 	.word	0x00007510
        /*0348*/ 	.word	0x00000000
        /*034c*/ 	.word	0x00000000
        /*0350*/ 	.short	0x010a
        /*0352*/ 	.byte	0x3f
	.zero		1


	//   ....[48]....
        /*0354*/ 	.word	0x000075c0
        /*0358*/ 	.word	0x00000000
        /*035c*/ 	.word	0x00000000
        /*0360*/ 	.short	0x010a
        /*0362*/ 	.byte	0x3f
	.zero		1


	//   ....[49]....
        /*0364*/ 	.word	0x00007670
        /*0368*/ 	.word	0x00000000
        /*036c*/ 	.word	0x00000000
        /*0370*/ 	.short	0x010a
        /*0372*/ 	.byte	0x3f
	.zero		1


	//   ....[50]....
        /*0374*/ 	.word	0x00007720
        /*0378*/ 	.word	0x00000000
        /*037c*/ 	.word	0x00000000
        /*0380*/ 	.short	0x010a
        /*0382*/ 	.byte	0x3f
	.zero		1


	//   ....[51]....
        /*0384*/ 	.word	0x000077d0
        /*0388*/ 	.word	0x00000000
        /*038c*/ 	.word	0x00000000
        /*0390*/ 	.short	0x010a
        /*0392*/ 	.byte	0x3f
	.zero		1


	//   ....[52]....
        /*0394*/ 	.word	0x00007880
        /*0398*/ 	.word	0x00000000
        /*039c*/ 	.word	0x00000000
        /*03a0*/ 	.short	0x010a
        /*03a2*/ 	.byte	0x3f
	.zero		1


	//   ....[53]....
        /*03a4*/ 	.word	0x00007930
        /*03a8*/ 	.word	0x00000000
        /*03ac*/ 	.word	0x00000000
        /*03b0*/ 	.short	0x010a
        /*03b2*/ 	.byte	0x3f
	.zero		1


	//   ....[54]....
        /*03b4*/ 	.word	0x000079e0
        /*03b8*/ 	.word	0x00000000
        /*03bc*/ 	.word	0x00000000
        /*03c0*/ 	.short	0x010a
        /*03c2*/ 	.byte	0x3f
	.zero		1


	//   ....[55]....
        /*03c4*/ 	.word	0x00007a90
        /*03c8*/ 	.word	0x00000000
        /*03cc*/ 	.word	0x00000000
        /*03d0*/ 	.short	0x010a
        /*03d2*/ 	.byte	0x3f
	.zero		1


	//   ....[56]....
        /*03d4*/ 	.word	0x00007b40
        /*03d8*/ 	.word	0x00000000
        /*03dc*/ 	.word	0x00000000
        /*03e0*/ 	.short	0x010a
        /*03e2*/ 	.byte	0x3f
	.zero		1


	//   ....[57]....
        /*03e4*/ 	.word	0x00007bf0
        /*03e8*/ 	.word	0x00000000
        /*03ec*/ 	.word	0x00000000
        /*03f0*/ 	.short	0x010a
        /*03f2*/ 	.byte	0x3f
	.zero		1


	//   ....[58]....
        /*03f4*/ 	.word	0x00007ca0
        /*03f8*/ 	.word	0x00000005
        /*03fc*/ 	.word	0x00000000
        /*0400*/ 	.short	0x010a
        /*0402*/ 	.byte	0x3f
	.zero		1


	//----- nvinfo : EIATTR_NUM_MBARRIERS
	.align		4
.L_26:
        /*0404*/ 	.byte	0x03, 0x38
        /*0406*/ 	.short	0x0024


	//----- nvinfo : EIATTR_EXIT_INSTR_OFFSETS
	.align		4
        /*0408*/ 	.byte	0x04, 0x1c
        /*040a*/ 	.short	(.L_28 - .L_27)


	//   ....[0]....
.L_27:
        /*040c*/ 	.word	0x00000fa0


	//   ....[1]....
        /*0410*/ 	.word	0x00001c40


	//   ....[2]....
        /*0414*/ 	.word	0x00001d60


	//   ....[3]....
        /*0418*/ 	.word	0x00005350


	//   ....[4]....
        /*041c*/ 	.word	0x00005380


	//   ....[5]....
        /*0420*/ 	.word	0x00006880


	//   ....[6]....
        /*0424*/ 	.word	0x000068b0


	//   ....[7]....
        /*0428*/ 	.word	0x000068d0


	//   ....[8]....
        /*042c*/ 	.word	0x00006fe0


	//   ....[9]....
        /*0430*/ 	.word	0x00007cd0


	//----- nvinfo : EIATTR_MAX_THREADS
	.align		4
.L_28:
        /*0434*/ 	.byte	0x04, 0x05
        /*0436*/ 	.short	(.L_30 - .L_29)
.L_29:
        /*0438*/ 	.word	0x00000100
        /*043c*/ 	.word	0x00000001
        /*0440*/ 	.word	0x00000001


	//----- nvinfo : EIATTR_CRS_STACK_SIZE
	.align		4
.L_30:
        /*0444*/ 	.byte	0x04, 0x1e
        /*0446*/ 	.short	(.L_32 - .L_31)
.L_31:
        /*0448*/ 	.word	0x00000000


	//----- nvinfo : EIATTR_CBANK_PARAM_SIZE
	.align		4
.L_32:
        /*044c*/ 	.byte	0x03, 0x19
        /*044e*/ 	.short	0x03f0


	//----- nvinfo : EIATTR_PARAM_CBANK
	.align		4
        /*0450*/ 	.byte	0x04, 0x0a
        /*0452*/ 	.short	(.L_34 - .L_33)
	.align		4
.L_33:
        /*0454*/ 	.word	index@(.nv.constant0._ZN7cutlass13device_kernelINS_4conv6kernel13ConvUniversalINS1_16ConvProblemShapeILNS1_8OperatorE2ELi2EEENS1_10collective14CollectiveConvINS1_46MainloopSm90TmaGmmaWarpSpecializedImplicitGemmILS5_2ELi18ELi2EN4cute5tupleIJNSA_1CILi2EEENSC_ILi1EEESE_EEENS1_36KernelImplicitTmaWarpSpecializedSm90ELi1EEENSB_IJNSC_ILi128EEENSB_IJNSC_ILi64EEEEEENSB_IJNSC_ILi32EEEEEEEEENS_6half_tESO_NSA_8TiledMMAINSA_8MMA_AtomIJNSA_4SM904GMMA25MMA_64x64x16_F32F16F16_SSILNSS_5MajorE1ELSU_1ELNSS_7ScaleInE1ELSV_1EEEEEENSA_6LayoutINSB_IJSE_SE_SE_EEENSB_IJNSC_ILi0EEES10_S10_EEEEENSB_IJNSA_10UnderscoreES13_S13_EEEEENS7_6detail26Sm90ImplicitGemmTileTraitsINSA_13SM90_TMA_LOADENSA_14ComposedLayoutINSA_7SwizzleILi3ELi4ELi3EEENSA_18smem_ptr_flag_bitsILi16EEENSY_INSB_IJNSB_IJSJ_SD_EEENSB_IJNSC_ILi8EEENSC_ILi4EEEEEENSB_IJSE_NSC_ILi18EEEEEEEEENSB_IJNSB_IJSE_NSC_ILi2048EEEEEENSB_IJSJ_NSC_ILi512EEEEEENSB_IJS10_NSC_ILi4096EEEEEEEEEEEEEvEENS17_INSA_30SM90_TMA_LOAD_IM2COL_MULTICASTENS19_IS1B_S1D_NSY_INSB_IJNSB_IJSJ_SE_EEES1H_S1J_EEENSB_IJNSB_IJSE_S10_EEES1O_NSB_IJS10_S1L_EEEEEEEEEEvEEEENS_8epilogue10collective6detail29Sm90TmaWarpSpecializedAdapterINS26_15DefaultEpilogueISO_NSB_IJlNSB_IJSE_llEEES10_EEES2B_NS25_6thread17LinearCombinationISO_Li1EffLNS2C_9ScaleType4KindE0ELNS_15FloatRoundStyleE2ESO_EENS_4gemm15EpilogueDefaultEEEEEvvEEEEvNT_6ParamsE)
        /*0458*/ 	.short	0x0210
        /*045a*/ 	.short	0x03f0


	//----- nvinfo : EIATTR_SW_WAR
	.align		4
.L_34:
        /*045c*/ 	.byte	0x04, 0x36
        /*045e*/ 	.short	(.L_36 - .L_35)
.L_35:
        /*0460*/ 	.word	0x00000008
.L_36:


//--------------------- .nv.callgraph             --------------------------
	.section	.nv.callgraph,"",@"SHT_CUDA_CALLGRAPH"
	.align	4
	.sectionentsize	8
	.align		4
        /*0000*/ 	.word	0x00000000
	.align		4
        /*0004*/ 	.word	0xffffffff
	.align		4
        /*0008*/ 	.word	0x00000000
	.align		4
        /*000c*/ 	.word	0xfffffffe
	.align		4
        /*0010*/ 	.word	0x00000000
	.align		4
        /*0014*/ 	.word	0xfffffffd
	.align		4
        /*0018*/ 	.word	0x00000000
	.align		4
        /*001c*/ 	.word	0xfffffffc


//--------------------- .nv.constant4             --------------------------
	.section	.nv.constant4,"a",@progbits
	.align	8
	.align		8
.nv.constant4:
        /*0000*/ 	.dword	_ZN39_INTERNAL_eaf9a361_4_k_cu_8a499ffa_27734cuda3std3__45__cpo5beginE
	.align		8
        /*0008*/ 	.dword	_ZN39_INTERNAL_eaf9a361_4_k_cu_8a499ffa_27734cuda3std3__45__cpo3endE
	.align		8
        /*0010*/ 	.dword	_ZN39_INTERNAL_eaf9a361_4_k_cu_8a499ffa_27734cuda3std3__45__cpo6cbeginE
	.align		8
        /*0018*/ 	.dword	_ZN39_INTERNAL_eaf9a361_4_k_cu_8a499ffa_27734cuda3std3__45__cpo4cendE
	.align		8
        /*0020*/ 	.dword	_ZN39_INTERNAL_eaf9a361_4_k_cu_8a499ffa_27734cuda3std3__441_GLOBAL__N__eaf9a361_4_k_cu_8a499ffa_27736ignoreE
	.align		8
        /*0028*/ 	.dword	_ZN39_INTERNAL_eaf9a361_4_k_cu_8a499ffa_27734cuda3std3__419piecewise_constructE
	.align		8
        /*0030*/ 	.dword	_ZN39_INTERNAL_eaf9a361_4_k_cu_8a499ffa_27734cuda3std3__48in_placeE
	.align		8
        /*0038*/ 	.dword	_ZN39_INTERNAL_eaf9a361_4_k_cu_8a499ffa_27734cuda3std6ranges3__45__cpo4swapE
	.align		8
        /*0040*/ 	.dword	_ZN39_INTERNAL_eaf9a361_4_k_cu_8a499ffa_27734cuda3std6ranges3__45__cpo9iter_moveE
	.align		8
        /*0048*/ 	.dword	_ZN39_INTERNAL_eaf9a361_4_k_cu_8a499ffa_27734cute7productE
	.align		8
        /*0050*/ 	.dword	_ZN39_INTERNAL_eaf9a361_4_k_cu_8a499ffa_27734cute1_E


//--------------------- .text._ZN7cutlass13device_kernelINS_4conv6kernel13ConvUniversalINS1_16ConvProblemShapeILNS1_8OperatorE2ELi2EEENS1_10collective14CollectiveConvINS1_46MainloopSm90TmaGmmaWarpSpecializedImplicitGemmILS5_2ELi18ELi2EN4cute5tupleIJNSA_1CILi2EEENSC_ILi1EEESE_EEENS1_36KernelImplicitTmaWarpSpecializedSm90ELi1EEENSB_IJNSC_ILi128EEENSB_IJNSC_ILi64EEEEEENSB_IJNSC_ILi32EEEEEEEEENS_6half_tESO_NSA_8TiledMMAINSA_8MMA_AtomIJNSA_4SM904GMMA25MMA_64x64x16_F32F16F16_SSILNSS_5MajorE1ELSU_1ELNSS_7ScaleInE1ELSV_1EEEEEENSA_6LayoutINSB_IJSE_SE_SE_EEENSB_IJNSC_ILi0EEES10_S10_EEEEENSB_IJNSA_10UnderscoreES13_S13_EEEEENS7_6detail26Sm90ImplicitGemmTileTraitsINSA_13SM90_TMA_LOADENSA_14ComposedLayoutINSA_7SwizzleILi3ELi4ELi3EEENSA_18smem_ptr_flag_bitsILi16EEENSY_INSB_IJNSB_IJSJ_SD_EEENSB_IJNSC_ILi8EEENSC_ILi4EEEEEENSB_IJSE_NSC_ILi18EEEEEEEEENSB_IJNSB_IJSE_NSC_ILi2048EEEEEENSB_IJSJ_NSC_ILi512EEEEEENSB_IJS10_NSC_ILi4096EEEEEEEEEEEEEvEENS17_INSA_30SM90_TMA_LOAD_IM2COL_MULTICASTENS19_IS1B_S1D_NSY_INSB_IJNSB_IJSJ_SE_EEES1H_S1J_EEENSB_IJNSB_IJSE_S10_EEES1O_NSB_IJS10_S1L_EEEEEEEEEEvEEEENS_8epilogue10collective6detail29Sm90TmaWarpSpecializedAdapterINS26_15DefaultEpilogueISO_NSB_IJlNSB_IJSE_llEEES10_EEES2B_NS25_6thread17LinearCombinationISO_Li1EffLNS2C_9ScaleType4KindE0ELNS_15FloatRoundStyleE2ESO_EENS_4gemm15EpilogueDefaultEEEEEvvEEEEvNT_6ParamsE --------------------------
	.section	.text._ZN7cutlass13device_kernelINS_4conv6kernel13ConvUniversalINS1_16ConvProblemShapeILNS1_8OperatorE2ELi2EEENS1_10collective14CollectiveConvINS1_46MainloopSm90TmaGmmaWarpSpecializedImplicitGemmILS5_2ELi18ELi2EN4cute5tupleIJNSA_1CILi2EEENSC_ILi1EEESE_EEENS1_36KernelImplicitTmaWarpSpecializedSm90ELi1EEENSB_IJNSC_ILi128EEENSB_IJNSC_ILi64EEEEEENSB_IJNSC_ILi32EEEEEEEEENS_6half_tESO_NSA_8TiledMMAINSA_8MMA_AtomIJNSA_4SM904GMMA25MMA_64x64x16_F32F16F16_SSILNSS_5MajorE1ELSU_1ELNSS_7ScaleInE1ELSV_1EEEEEENSA_6LayoutINSB_IJSE_SE_SE_EEENSB_IJNSC_ILi0EEES10_S10_EEEEENSB_IJNSA_10UnderscoreES13_S13_EEEEENS7_6detail26Sm90ImplicitGemmTileTraitsINSA_13SM90_TMA_LOADENSA_14ComposedLayoutINSA_7SwizzleILi3ELi4ELi3EEENSA_18smem_ptr_flag_bitsILi16EEENSY_INSB_IJNSB_IJSJ_SD_EEENSB_IJNSC_ILi8EEENSC_ILi4EEEEEENSB_IJSE_NSC_ILi18EEEEEEEEENSB_IJNSB_IJSE_NSC_ILi2048EEEEEENSB_IJSJ_NSC_ILi512EEEEEENSB_IJS10_NSC_ILi4096EEEEEEEEEEEEEvEENS17_INSA_30SM90_TMA_LOAD_IM2COL_MULTICASTENS19_IS1B_S1D_NSY_INSB_IJNSB_IJSJ_SE_EEES1H_S1J_EEENSB_IJNSB_IJSE_S10_EEES1O_NSB_IJS10_S1L_EEEEEEEEEEvEEEENS_8epilogue10collective6detail29Sm90TmaWarpSpecializedAdapterINS26_15DefaultEpilogueISO_NSB_IJlNSB_IJSE_llEEES10_EEES2B_NS25_6thread17LinearCombinationISO_Li1EffLNS2C_9ScaleType4KindE0ELNS_15FloatRoundStyleE2ESO_EENS_4gemm15EpilogueDefaultEEEEEvvEEEEvNT_6ParamsE,"ax",@progbits
	.align	128
.text._ZN7cutlass13device_kernelINS_4conv6kernel13ConvUniversalINS1_16ConvProblemShapeILNS1_8OperatorE2ELi2EEENS1_10collective14CollectiveConvINS1_46MainloopSm90TmaGmmaWarpSpecializedImplicitGemmILS5_2ELi18ELi2EN4cute5tupleIJNSA_1CILi2EEENSC_ILi1EEESE_EEENS1_36KernelImplicitTmaWarpSpecializedSm90ELi1EEENSB_IJNSC_ILi128EEENSB_IJNSC_ILi64EEEEEENSB_IJNSC_ILi32EEEEEEEEENS_6half_tESO_NSA_8TiledMMAINSA_8MMA_AtomIJNSA_4SM904GMMA25MMA_64x64x16_F32F16F16_SSILNSS_5MajorE1ELSU_1ELNSS_7ScaleInE1ELSV_1EEEEEENSA_6LayoutINSB_IJSE_SE_SE_EEENSB_IJNSC_ILi0EEES10_S10_EEEEENSB_IJNSA_10UnderscoreES13_S13_EEEEENS7_6detail26Sm90ImplicitGemmTileTraitsINSA_13SM90_TMA_LOADENSA_14ComposedLayoutINSA_7SwizzleILi3ELi4ELi3EEENSA_18smem_ptr_flag_bitsILi16EEENSY_INSB_IJNSB_IJSJ_SD_EEENSB_IJNSC_ILi8EEENSC_ILi4EEEEEENSB_IJSE_NSC_ILi18EEEEEEEEENSB_IJNSB_IJSE_NSC_ILi2048EEEEEENSB_IJSJ_NSC_ILi512EEEEEENSB_IJS10_NSC_ILi4096EEEEEEEEEEEEEvEENS17_INSA_30SM90_TMA_LOAD_IM2COL_MULTICASTENS19_IS1B_S1D_NSY_INSB_IJNSB_IJSJ_SE_EEES1H_S1J_EEENSB_IJNSB_IJSE_S10_EEES1O_NSB_IJS10_S1L_EEEEEEEEEEvEEEENS_8epilogue10collective6detail29Sm90TmaWarpSpecializedAdapterINS26_15DefaultEpilogueISO_NSB_IJlNSB_IJSE_llEEES10_EEES2B_NS25_6thread17LinearCombinationISO_Li1EffLNS2C_9ScaleType4KindE0ELNS_15FloatRoundStyleE2ESO_EENS_4gemm15EpilogueDefaultEEEEEvvEEEEvNT_6ParamsE:
        .type           _ZN7cutlass13device_kernelINS_4conv6kernel13ConvUniversalINS1_16ConvProblemShapeILNS1_8OperatorE2ELi2EEENS1_10collective14CollectiveConvINS1_46MainloopSm90TmaGmmaWarpSpecializedImplicitGemmILS5_2ELi18ELi2EN4cute5tupleIJNSA_1CILi2EEENSC_ILi1EEESE_EEENS1_36KernelImplicitTmaWarpSpecializedSm90ELi1EEENSB_IJNSC_ILi128EEENSB_IJNSC_ILi64EEEEEENSB_IJNSC_ILi32EEEEEEEEENS_6half_tESO_NSA_8TiledMMAINSA_8MMA_AtomIJNSA_4SM904GMMA25MMA_64x64x16_F32F16F16_SSILNSS_5MajorE1ELSU_1ELNSS_7ScaleInE1ELSV_1EEEEEENSA_6LayoutINSB_IJSE_SE_SE_EEENSB_IJNSC_ILi0EEES10_S10_EEEEENSB_IJNSA_10UnderscoreES13_S13_EEEEENS7_6detail26Sm90ImplicitGemmTileTraitsINSA_13SM90_TMA_LOADENSA_14ComposedLayoutINSA_7SwizzleILi3ELi4ELi3EEENSA_18smem_ptr_flag_bitsILi16EEENSY_INSB_IJNSB_IJSJ_SD_EEENSB_IJNSC_ILi8EEENSC_ILi4EEEEEENSB_IJSE_NSC_ILi18EEEEEEEEENSB_IJNSB_IJSE_NSC_ILi2048EEEEEENSB_IJSJ_NSC_ILi512EEEEEENSB_IJS10_NSC_ILi4096EEEEEEEEEEEEEvEENS17_INSA_30SM90_TMA_LOAD_IM2COL_MULTICASTENS19_IS1B_S1D_NSY_INSB_IJNSB_IJSJ_SE_EEES1H_S1J_EEENSB_IJNSB_IJSE_S10_EEES1O_NSB_IJS10_S1L_EEEEEEEEEEvEEEENS_8epilogue10collective6detail29Sm90TmaWarpSpecializedAdapterINS26_15DefaultEpilogueISO_NSB_IJlNSB_IJSE_llEEES10_EEES2B_NS25_6thread17LinearCombinationISO_Li1EffLNS2C_9ScaleType4KindE0ELNS_15FloatRoundStyleE2ESO_EENS_4gemm15EpilogueDefaultEEEEEvvEEEEvNT_6ParamsE,@function
        .size           _ZN7cutlass13device_kernelINS_4conv6kernel13ConvUniversalINS1_16ConvProblemShapeILNS1_8OperatorE2ELi2EEENS1_10collective14CollectiveConvINS1_46MainloopSm90TmaGmmaWarpSpecializedImplicitGemmILS5_2ELi18ELi2EN4cute5tupleIJNSA_1CILi2EEENSC_ILi1EEESE_EEENS1_36KernelImplicitTmaWarpSpecializedSm90ELi1EEENSB_IJNSC_ILi128EEENSB_IJNSC_ILi64EEEEEENSB_IJNSC_ILi32EEEEEEEEENS_6half_tESO_NSA_8TiledMMAINSA_8MMA_AtomIJNSA_4SM904GMMA25MMA_64x64x16_F32F16F16_SSILNSS_5MajorE1ELSU_1ELNSS_7ScaleInE1ELSV_1EEEEEENSA_6LayoutINSB_IJSE_SE_SE_EEENSB_IJNSC_ILi0EEES10_S10_EEEEENSB_IJNSA_10UnderscoreES13_S13_EEEEENS7_6detail26Sm90ImplicitGemmTileTraitsINSA_13SM90_TMA_LOADENSA_14ComposedLayoutINSA_7SwizzleILi3ELi4ELi3EEENSA_18smem_ptr_flag_bitsILi16EEENSY_INSB_IJNSB_IJSJ_SD_EEENSB_IJNSC_ILi8EEENSC_ILi4EEEEEENSB_IJSE_NSC_ILi18EEEEEEEEENSB_IJNSB_IJSE_NSC_ILi2048EEEEEENSB_IJSJ_NSC_ILi512EEEEEENSB_IJS10_NSC_ILi4096EEEEEEEEEEEEEvEENS17_INSA_30SM90_TMA_LOAD_IM2COL_MULTICASTENS19_IS1B_S1D_NSY_INSB_IJNSB_IJSJ_SE_EEES1H_S1J_EEENSB_IJNSB_IJSE_S10_EEES1O_NSB_IJS10_S1L_EEEEEEEEEEvEEEENS_8epilogue10collective6detail29Sm90TmaWarpSpecializedAdapterINS26_15DefaultEpilogueISO_NSB_IJlNSB_IJSE_llEEES10_EEES2B_NS25_6thread17LinearCombinationISO_Li1EffLNS2C_9ScaleType4KindE0ELNS_15FloatRoundStyleE2ESO_EENS_4gemm15EpilogueDefaultEEEEEvvEEEEvNT_6ParamsE,(.L_x_176 - _ZN7cutlass13device_kernelINS_4conv6kernel13ConvUniversalINS1_16ConvProblemShapeILNS1_8OperatorE2ELi2EEENS1_10collective14CollectiveConvINS1_46MainloopSm90TmaGmmaWarpSpecializedImplicitGemmILS5_2ELi18ELi2EN4cute5tupleIJNSA_1CILi2EEENSC_ILi1EEESE_EEENS1_36KernelImplicitTmaWarpSpecializedSm90ELi1EEENSB_IJNSC_ILi128EEENSB_IJNSC_ILi64EEEEEENSB_IJNSC_ILi32EEEEEEEEENS_6half_tESO_NSA_8TiledMMAINSA_8MMA_AtomIJNSA_4SM904GMMA25MMA_64x64x16_F32F16F16_SSILNSS_5MajorE1ELSU_1ELNSS_7ScaleInE1ELSV_1EEEEEENSA_6LayoutINSB_IJSE_SE_SE_EEENSB_IJNSC_ILi0EEES10_S10_EEEEENSB_IJNSA_10UnderscoreES13_S13_EEEEENS7_6detail26Sm90ImplicitGemmTileTraitsINSA_13SM90_TMA_LOADENSA_14ComposedLayoutINSA_7SwizzleILi3ELi4ELi3EEENSA_18smem_ptr_flag_bitsILi16EEENSY_INSB_IJNSB_IJSJ_SD_EEENSB_IJNSC_ILi8EEENSC_ILi4EEEEEENSB_IJSE_NSC_ILi18EEEEEEEEENSB_IJNSB_IJSE_NSC_ILi2048EEEEEENSB_IJSJ_NSC_ILi512EEEEEENSB_IJS10_NSC_ILi4096EEEEEEEEEEEEEvEENS17_INSA_30SM90_TMA_LOAD_IM2COL_MULTICASTENS19_IS1B_S1D_NSY_INSB_IJNSB_IJSJ_SE_EEES1H_S1J_EEENSB_IJNSB_IJSE_S10_EEES1O_NSB_IJS10_S1L_EEEEEEEEEEvEEEENS_8epilogue10collective6detail29Sm90TmaWarpSpecializedAdapterINS26_15DefaultEpilogueISO_NSB_IJlNSB_IJSE_llEEES10_EEES2B_NS25_6thread17LinearCombinationISO_Li1EffLNS2C_9ScaleType4KindE0ELNS_15FloatRoundStyleE2ESO_EENS_4gemm15EpilogueDefaultEEEEEvvEEEEvNT_6ParamsE)
        .other          _ZN7cutlass13device_kernelINS_4conv6kernel13ConvUniversalINS1_16ConvProblemShapeILNS1_8OperatorE2ELi2EEENS1_10collective14CollectiveConvINS1_46MainloopSm90TmaGmmaWarpSpecializedImplicitGemmILS5_2ELi18ELi2EN4cute5tupleIJNSA_1CILi2EEENSC_ILi1EEESE_EEENS1_36KernelImplicitTmaWarpSpecializedSm90ELi1EEENSB_IJNSC_ILi128EEENSB_IJNSC_ILi64EEEEEENSB_IJNSC_ILi32EEEEEEEEENS_6half_tESO_NSA_8TiledMMAINSA_8MMA_AtomIJNSA_4SM904GMMA25MMA_64x64x16_F32F16F16_SSILNSS_5MajorE1ELSU_1ELNSS_7ScaleInE1ELSV_1EEEEEENSA_6LayoutINSB_IJSE_SE_SE_EEENSB_IJNSC_ILi0EEES10_S10_EEEEENSB_IJNSA_10UnderscoreES13_S13_EEEEENS7_6detail26Sm90ImplicitGemmTileTraitsINSA_13SM90_TMA_LOADENSA_14ComposedLayoutINSA_7SwizzleILi3ELi4ELi3EEENSA_18smem_ptr_flag_bitsILi16EEENSY_INSB_IJNSB_IJSJ_SD_EEENSB_IJNSC_ILi8EEENSC_ILi4EEEEEENSB_IJSE_NSC_ILi18EEEEEEEEENSB_IJNSB_IJSE_NSC_ILi2048EEEEEENSB_IJSJ_NSC_ILi512EEEEEENSB_IJS10_NSC_ILi4096EEEEEEEEEEEEEvEENS17_INSA_30SM90_TMA_LOAD_IM2COL_MULTICASTENS19_IS1B_S1D_NSY_INSB_IJNSB_IJSJ_SE_EEES1H_S1J_EEENSB_IJNSB_IJSE_S10_EEES1O_NSB_IJS10_S1L_EEEEEEEEEEvEEEENS_8epilogue10collective6detail29Sm90TmaWarpSpecializedAdapterINS26_15DefaultEpilogueISO_NSB_IJlNSB_IJSE_llEEES10_EEES2B_NS25_6thread17LinearCombinationISO_Li1EffLNS2C_9ScaleType4KindE0ELNS_15FloatRoundStyleE2ESO_EENS_4gemm15EpilogueDefaultEEEEEvvEEEEvNT_6ParamsE,@"STO_CUDA_ENTRY STV_DEFAULT"
_ZN7cutlass13device_kernelINS_4conv6kernel13ConvUniversalINS1_16ConvProblemShapeILNS1_8OperatorE2ELi2EEENS1_10collective14CollectiveConvINS1_46MainloopSm90TmaGmmaWarpSpecializedImplicitGemmILS5_2ELi18ELi2EN4cute5tupleIJNSA_1CILi2EEENSC_ILi1EEESE_EEENS1_36KernelImplicitTmaWarpSpecializedSm90ELi1EEENSB_IJNSC_ILi128EEENSB_IJNSC_ILi64EEEEEENSB_IJNSC_ILi32EEEEEEEEENS_6half_tESO_NSA_8TiledMMAINSA_8MMA_AtomIJNSA_4SM904GMMA25MMA_64x64x16_F32F16F16_SSILNSS_5MajorE1ELSU_1ELNSS_7ScaleInE1ELSV_1EEEEEENSA_6LayoutINSB_IJSE_SE_SE_EEENSB_IJNSC_ILi0EEES10_S10_EEEEENSB_IJNSA_10UnderscoreES13_S13_EEEEENS7_6detail26Sm90ImplicitGemmTileTraitsINSA_13SM90_TMA_LOADENSA_14ComposedLayoutINSA_7SwizzleILi3ELi4ELi3EEENSA_18smem_ptr_flag_bitsILi16EEENSY_INSB_IJNSB_IJSJ_SD_EEENSB_IJNSC_ILi8EEENSC_ILi4EEEEEENSB_IJSE_NSC_ILi18EEEEEEEEENSB_IJNSB_IJSE_NSC_ILi2048EEEEEENSB_IJSJ_NSC_ILi512EEEEEENSB_IJS10_NSC_ILi4096EEEEEEEEEEEEEvEENS17_INSA_30SM90_TMA_LOAD_IM2COL_MULTICASTENS19_IS1B_S1D_NSY_INSB_IJNSB_IJSJ_SE_EEES1H_S1J_EEENSB_IJNSB_IJSE_S10_EEES1O_NSB_IJS10_S1L_EEEEEEEEEEvEEEENS_8epilogue10collective6detail29Sm90TmaWarpSpecializedAdapterINS26_15DefaultEpilogueISO_NSB_IJlNSB_IJSE_llEEES10_EEES2B_NS25_6thread17LinearCombinationISO_Li1EffLNS2C_9ScaleType4KindE0ELNS_15FloatRoundStyleE2ESO_EENS_4gemm15EpilogueDefaultEEEEEvvEEEEvNT_6ParamsE:
[----:B------:R-:W-:Y:S01]  /*0000*/  LDC R1, c[0x0][0x28] ;  /* 0x00000a00ff017b82 */ /* 0x000fe20000000800 */
[----:B------:R-:W0:Y:S01]  /*0010*/  S2R R11, SR_TID.X ;  /* 0x00000000000b7919 */ /* 0x000e220000002100 */
[----:B------:R-:W-:Y:S01]  /*0020*/  ELECT P0, URZ, PT ;  /* 0x00000000003f782f */ /* 0x000fe20003800000 */
[----:B------:R-:W-:Y:S01]  /*0030*/  BSSY B0, `(.L_x_0) ;  /* 0x0000010000007945 */ /* 0x000fe20003800000 */
[----:B------:R-:W1:Y:S01]  /*0040*/  S2R R12, SR_CTAID.X ;  /* 0x00000000000c7919 */ /* 0x000e620000002500 */
[--C-:B0-----:R-:W-:Y:S02]  /*0050*/  SHF.R.U32.HI R0, RZ, 0x5, R11.reuse ;  /* 0x00000005ff007819 */ /* 0x101fe4000001160b */
[----:B------:R-:W-:-:S03]  /*0060*/  SHF.R.U32.HI R2, RZ, 0x7, R11 ;  /* 0x00000007ff027819 */ /* 0x000fc6000001160b */
[----:B------:R-:W0:Y:S04]  /*0070*/  SHFL.IDX PT, R3, R0, RZ, 0x1f ;  /* 0x00001fff00037589 */ /* 0x000e2800000e0000 */
[----:B------:R2:W3:Y:S01]  /*0080*/  SHFL.IDX PT, R9, R2, RZ, 0x1f ;  /* 0x00001fff02097589 */ /* 0x0004e200000e0000 */
[----:B0-----:R-:W-:-:S13]  /*0090*/  ISETP.NE.OR P0, PT, R3, RZ, !P0 ;  /* 0x000000ff0300720c */ /* 0x001fda0004705670 */
[----:B-123--:R-:W-:Y:S05]  /*00a0*/  @P0 BRA `(.L_x_1) ;  /* 0x0000000000200947 */ /* 0x00efea0003800000 */
[----:B------:R-:W-:Y:S02]  /*00b0*/  ULDC.64 UR4, c[0x0][0x198] ;  /* 0x0000660000047ab9 */ /* 0x000fe40000000a00 */
[----:B------:R-:W-:Y:S02]  /*00c0*/  UIADD3 UR6, UP0, UR4, 0xf0, URZ ;  /* 0x000000f004067890 */ /* 0x000fe4000ff1e03f */
[----:B------:R-:W-:Y:S02]  /*00d0*/  UIADD3 UR4, UP1, UR4, 0x1f0, URZ ;  /* 0x000001f004047890 */ /* 0x000fe4000ff3e03f */
[----:B------:R-:W-:Y:S02]  /*00e0*/  UIADD3.X UR7, URZ, UR5, URZ, UP0, !UPT ;  /* 0x000000053f077290 */ /* 0x000fe400087fe43f */
[----:B------:R-:W-:-:S07]  /*00f0*/  UIADD3.X UR5, URZ, UR5, URZ, UP1, !UPT ;  /* 0x000000053f057290 */ /* 0x000fce0008ffe43f */
[----:B------:R0:W-:Y:S02]  /*0100*/  UTMACCTL.PF [UR6] ;  /* 0x00000000060079b9 */ /* 0x0001e40008040000 */
[----:B------:R0:W-:Y:S02]  /*0110*/  UTMACCTL.PF [UR4] ;  /* 0x00000000040079b9 */ /* 0x0001e40008040000 */
[----:B0-----:R-:W-:Y:S01]  /*0120*/  NOP ;  /* 0x0000000000007918 */ /* 0x001fe20000000000 */
.L_x_1:
[----:B------:R-:W-:Y:S05]  /*0130*/  BSYNC B0 ;  /* 0x0000000000007941 */ /* 0x000fea0003800000 */
.L_x_0:
[----:B------:R-:W0:Y:S01]  /*0140*/  SHFL.IDX PT, R0, R0, RZ, 0x1f ;  /* 0x00001fff00007589 */ /* 0x000e2200000e0000 */
[----:B------:R-:W-:Y:S02]  /*0150*/  SHF.R.S32.HI R2, RZ, 0x1f, R11 ;  /* 0x0000001fff027819 */ /* 0x000fe4000001140b */
[----:B------:R-:W-:Y:S01]  /*0160*/  I2FP.F32.U32 R6, R12 ;  /* 0x0000000c00067245 */ /* 0x000fe20000201000 */
[----:B------:R-:W1:Y:S01]  /*0170*/  S2R R14, SR_CTAID.Y ;  /* 0x00000000000e7919 */ /* 0x000e620000002600 */
[----:B------:R-:W-:-:S04]  /*0180*/  LEA.HI R2, R2, R11, RZ, 0x7 ;  /* 0x0000000b02027211 */ /* 0x000fc800078f38ff */
[----:B------:R-:W-:-:S05]  /*0190*/  LOP3.LUT R2, R2, 0xffffff80, RZ, 0xc0, !PT ;  /* 0xffffff8002027812 */ /* 0x000fca00078ec0ff */
[----:B------:R-:W-:-:S05]  /*01a0*/  IMAD.IADD R13, R11, 0x1, -R2 ;  /* 0x000000010b0d7824 */ /* 0x000fca00078e0a02 */
[----:B------:R-:W-:-:S04]  /*01b0*/  SHF.R.S32.HI R2, RZ, 0x1f, R13 ;  /* 0x0000001fff027819 */ /* 0x000fc8000001140d */
[----:B------:R-:W-:Y:S02]  /*01c0*/  LEA.HI R2, R2, R13, RZ, 0x3 ;  /* 0x0000000d02027211 */ /* 0x000fe400078f18ff */
[----:B0-----:R-:W-:Y:S02]  /*01d0*/  ISETP.NE.AND P0, PT, R0, RZ, PT ;  /* 0x000000ff0000720c */ /* 0x001fe40003f05270 */
[--C-:B------:R-:W-:Y:S02]  /*01e0*/  SHF.R.S32.HI R4, RZ, 0x3, R2.reuse ;  /* 0x00000003ff047819 */ /* 0x100fe40000011402 */
[----:B------:R-:W-:Y:S02]  /*01f0*/  SHF.R.S32.HI R5, RZ, 0x1f, R2 ;  /* 0x0000001fff057819 */ /* 0x000fe40000011402 */
[----:B------:R-:W-:-:S07]  /*0200*/  SHF.R.S32.HI R7, RZ, 0x1f, R0 ;  /* 0x0000001fff077819 */ /* 0x000fce0000011400 */
[----:B-1----:R-:W-:Y:S05]  /*0210*/  @P0 BRA `(.L_x_2) ;  /* 0x0000000000d40947 */ /* 0x002fea0003800000 */
[----:B------:R-:W-:Y:S01]  /*0220*/  ELECT P0, URZ, PT ;  /* 0x00000000003f782f */ /* 0x000fe20003800000 */
[----:B------:R-:W-:-:S12]  /*0230*/  BSSY B0, `(.L_x_2) ;  /* 0x0000033000007945 */ /* 0x000fd80003800000 */
[----:B------:R-:W-:Y:S05]  /*0240*/  @!P0 BRA `(.L_x_3) ;  /* 0x0000000000c48947 */ /* 0x000fea0003800000 */
[----:B------:R-:W0:Y:S01]  /*0250*/  S2UR UR8, SR_CgaCtaId ;  /* 0x00000000000879c3 */ /* 0x000e220000008800 */
[----:B------:R-:W-:Y:S01]  /*0260*/  UMOV UR4, 0x400 ;  /* 0x0000040000047882 */ /* 0x000fe20000000000 */
[----:B------:R-:W-:Y:S01]  /*0270*/  UMOV UR5, 0x1 ;  /* 0x0000000100057882 */ /* 0x000fe20000000000 */
[----:B------:R-:W-:Y:S02]  /*0280*/  UMOV UR6, 0x2 ;  /* 0x0000000200067882 */ /* 0x000fe40000000000 */
[----:B------:R-:W-:-:S04]  /*0290*/  UIADD3 UR6, -UR6, 0x100000, URZ ;  /* 0x0010000006067890 */ /* 0x000fc8000fffe13f */
[----:B------:R-:W-:Y:S02]  /*02a0*/  USHF.L.U32 UR7, UR6, 0xb, URZ ;  /* 0x0000000b06077899 */ /* 0x000fe4000800063f */
[----:B------:R-:W-:Y:S02]  /*02b0*/  USHF.L.U32 UR6, UR6, 0x1, URZ ;  /* 0x0000000106067899 */ /* 0x000fe4000800063f */
[----:B0-----:R-:W-:Y:S02]  /*02c0*/  ULEA UR8, UR8, UR4, 0x18 ;  /* 0x0000000408087291 */ /* 0x001fe4000f8ec03f */
[----:B------:R-:W-:-:S04]  /*02d0*/  UIADD3 UR4, -UR5, 0x100000, URZ ;  /* 0x0010000005047890 */ /* 0x000fc8000fffe13f */
[----:B------:R-:W-:Y:S02]  /*02e0*/  USHF.L.U32 UR5, UR4, 0xb, URZ ;  /* 0x0000000b04057899 */ /* 0x000fe4000800063f */
[----:B------:R-:W-:Y:S01]  /*02f0*/  USHF.L.U32 UR4, UR4, 0x1, URZ ;  /* 0x0000000104047899 */ /* 0x000fe2000800063f */
[----:B------:R-:W0:Y:S11]  /*0300*/  FENCE.VIEW.ASYNC.S ;  /* 0x00000000000073c6 */ /* 0x000e360000000000 */
[----:B0-----:R0:W1:Y:S01]  /*0310*/  SYNCS.EXCH.64 URZ, [UR8+0x36000], UR4 ;  /* 0x03600004083f75b2 */ /* 0x0010620008000100 */
[----:B------:R0:W2:Y:S01]  /*0320*/  SYNCS.EXCH.64 URZ, [UR8+0x36090], UR6 ;  /* 0x03609006083f75b2 */ /* 0x0000a20008000100 */
[----:B------:R0:W3:Y:S01]  /*0330*/  SYNCS.EXCH.64 URZ, [UR8+0x36008], UR4 ;  /* 0x03600804083f75b2 */ /* 0x0000e20008000100 */
[----:B------:R0:W4:Y:S01]  /*0340*/  SYNCS.EXCH.64 URZ, [UR8+0x36098], UR6 ;  /* 0x03609806083f75b2 */ /* 0x0001220008000100 */
[----:B------:R0:W0:Y:S01]  /*0350*/  SYNCS.EXCH.64 URZ, [UR8+0x36010], UR4 ;  /* 0x03601004083f75b2 */ /* 0x0000220008000100 */
        /* <DEDUP_REMOVED lines=31> */
[----:B-1234-:R-:W-:Y:S01]  /*0550*/  NOP ;  /* 0x0000000000007918 */ /* 0x01efe20000000000 */
.L_x_3:
[----:B0-----:R-:W-:Y:S05]  /*0560*/  BSYNC B0 ;  /* 0x0000000000007941 */ /* 0x001fea0003800000 */
.L_x_2:
[----:B------:R-:W-:Y:S01]  /*0570*/  ULDC UR4, c[0x0][0x150] ;  /* 0x0000540000047ab9 */ /* 0x000fe20000000800 */
[----:B------:R-:W-:Y:S01]  /*0580*/  LEA.HI R5, R5, R4, RZ, 0x2 ;  /* 0x0000000405057211 */ /* 0x000fe200078f10ff */
[----:B------:R-:W-:Y:S01]  /*0590*/  FMUL R6, R6, UR4 ;  /* 0x0000000406067c20 */ /* 0x000fe20008400000 */
[----:B------:R-:W-:Y:S01]  /*05a0*/  LEA.HI R7, R7, R0, RZ, 0x2 ;  /* 0x0000000007077211 */ /* 0x000fe200078f10ff */
[----:B------:R-:W-:Y:S01]  /*05b0*/  ULDC UR4, c[0x0][0x154] ;  /* 0x0000550000047ab9 */ /* 0x000fe20000000800 */
[----:B------:R-:W-:Y:S01]  /*05c0*/  LOP3.LUT R5, R5, 0xfffffffc, RZ, 0xc0, !PT ;  /* 0xfffffffc05057812 */ /* 0x000fe200078ec0ff */
[----:B------:R-:W0:Y:S01]  /*05d0*/  LDC R10, c[0x0][0x140] ;  /* 0x00005000ff0a7b82 */ /* 0x000e220000000800 */
[----:B------:R-:W-:Y:S01]  /*05e0*/  LOP3.LUT R7, R7, 0x3ffffffc, RZ, 0xc0, !PT ;  /* 0x3ffffffc07077812 */ /* 0x000fe200078ec0ff */
[----:B------:R-:W1:Y:S01]  /*05f0*/  F2I.U32.TRUNC.NTZ R6, R6 ;  /* 0x0000000600067305 */ /* 0x000e62000020f000 */
[----:B------:R-:W-:Y:S01]  /*0600*/  I2FP.F32.U32 R2, R14 ;  /* 0x0000000e00027245 */ /* 0x000fe20000201000 */
[----:B------:R-:W-:Y:S01]  /*0610*/  IMAD.IADD R5, R4, 0x1, -R5 ;  /* 0x0000000104057824 */ /* 0x000fe200078e0a05 */
[----:B------:R-:W-:Y:S01]  /*0620*/  LOP3.LUT P0, RZ, R13, 0x7, RZ, 0xc0, !PT ;  /* 0x000000070dff7812 */ /* 0x000fe2000780c0ff */
[----:B------:R-:W-:Y:S01]  /*0630*/  IMAD.IADD R0, R0, 0x1, -R7 ;  /* 0x0000000100007824 */ /* 0x000fe200078e0a07 */
[----:B------:R-:W-:Y:S01]  /*0640*/  ISETP.NE.AND P3, PT, R9, 0x1, PT ;  /* 0x000000010900780c */ /* 0x000fe20003f65270 */
[----:B------:R-:W-:Y:S01]  /*0650*/  FMUL R8, R2, UR4 ;  /* 0x0000000402087c20 */ /* 0x000fe20008400000 */
[----:B------:R-:W-:Y:S01]  /*0660*/  ULDC UR4, c[0x0][0x144] ;  /* 0x0000510000047ab9 */ /* 0x000fe20000000800 */
[----:B------:R-:W-:Y:S01]  /*0670*/  IMAD R5, R0, 0x4, R5 ;  /* 0x0000000400057824 */ /* 0x000fe200078e0205 */
[----:B------:R-:W-:Y:S01]  /*0680*/  NOP ;  /* 0x0000000000007918 */ /* 0x000fe20000000000 */
[----:B------:R-:W-:-:S02]  /*0690*/  NOP ;  /* 0x0000000000007918 */ /* 0x000fc40000000000 */
[----:B------:R-:W2:Y:S01]  /*06a0*/  F2I.U32.TRUNC.NTZ R8, R8 ;  /* 0x0000000800087305 */ /* 0x000ea2000020f000 */
[C---:B------:R-:W-:Y:S01]  /*06b0*/  LEA.HI R0, R5.reuse, R5, RZ, 0x1 ;  /* 0x0000000505007211 */ /* 0x040fe200078f08ff */
[C---:B------:R-:W-:Y:S02]  /*06c0*/  IMAD.SHL.U32 R2, R5.reuse, 0x4, RZ ;  /* 0x0000000405027824 */ /* 0x040fe400078e00ff */
[----:B-1----:R-:W-:Y:S01]  /*06d0*/  IMAD.MOV R7, RZ, RZ, -R6 ;  /* 0x000000ffff077224 */ /* 0x002fe200078e0a06 */
[----:B------:R-:W-:Y:S02]  /*06e0*/  LOP3.LUT R0, R0, 0xfffffffe, RZ, 0xc0, !PT ;  /* 0xfffffffe00007812 */ /* 0x000fe400078ec0ff */
[----:B------:R-:W-:Y:S01]  /*06f0*/  LOP3.LUT R2, R5, 0xc, R2, 0x78, !PT ;  /* 0x0000000c05027812 */ /* 0x000fe200078e7802 */
[----:B------:R-:W-:Y:S01]  /*0700*/  IMAD R7, R7, UR4, R12 ;  /* 0x0000000407077c24 */ /* 0x000fe2000f8e020c */
[----:B------:R-:W-:Y:S01]  /*0710*/  ULDC UR4, c[0x0][0x148] ;  /* 0x0000520000047ab9 */ /* 0x000fe20000000800 */
[----:B------:R-:W-:Y:S01]  /*0720*/  IMAD.IADD R0, R5, 0x1, -R0 ;  /* 0x0000000105007824 */ /* 0x000fe200078e0a00 */
[----:B0-----:R-:W-:-:S02]  /*0730*/  ISETP.EQ.U32.AND P1, PT, R10, 0x1, PT ;  /* 0x000000010a00780c */ /* 0x001fc40003f22070 */
[----:B------:R-:W-:Y:S02]  /*0740*/  ISETP.LT.U32.AND P0, PT, R2, 0x2, !P0 ;  /* 0x000000020200780c */ /* 0x000fe40004701070 */
[----:B------:R-:W-:Y:S01]  /*0750*/  ISETP.NE.AND P4, PT, R0, R7, PT ;  /* 0x000000070000720c */ /* 0x000fe20003f85270 */
[----:B--2---:R-:W-:Y:S01]  /*0760*/  IMAD.MOV R5, RZ, RZ, -R8 ;  /* 0x000000ffff057224 */ /* 0x004fe200078e0a08 */
[----:B------:R-:W-:-:S03]  /*0770*/  SHF.R.S32.HI R0, RZ, 0x1f, R3 ;  /* 0x0000001fff007819 */ /* 0x000fc60000011403 */
[----:B------:R-:W-:Y:S01]  /*0780*/  IMAD R5, R5, UR4, R14 ;  /* 0x0000000405057c24 */ /* 0x000fe2000f8e020e */
[----:B------:R-:W-:-:S04]  /*0790*/  LEA.HI R0, R0, R3, RZ, 0x2 ;  /* 0x0000000300007211 */ /* 0x000fc800078f10ff */
[----:B------:R-:W-:-:S03]  /*07a0*/  LOP3.LUT R0, R0, 0xfffffffc, RZ, 0xc0, !PT ;  /* 0xfffffffc00007812 */ /* 0x000fc600078ec0ff */
[----:B------:R-:W-:Y:S02]  /*07b0*/  @P4 LEA.HI R4, R2, R2, RZ, 0x1 ;  /* 0x0000000202044211 */ /* 0x000fe400078f08ff */
[----:B------:R-:W-:Y:S02]  /*07c0*/  IMAD.IADD R8, R3, 0x1, -R0 ;  /* 0x0000000103087824 */ /* 0x000fe400078e0a00 */
[----:B------:R-:W-:-:S03]  /*07d0*/  @P4 SHF.R.S32.HI R4, RZ, 0x1, R4 ;  /* 0x00000001ff044819 */ /* 0x000fc60000011404 */
[----:B------:R-:W-:Y:S02]  /*07e0*/  LOP3.LUT P2, RZ, R9, R8, RZ, 0xfc, !PT ;  /* 0x0000000809ff7212 */ /* 0x000fe4000784fcff */
[----:B------:R-:W-:Y:S01]  /*07f0*/  @P4 ISETP.NE.AND P5, PT, R4, R5, PT ;  /* 0x000000050400420c */ /* 0x000fe20003fa5270 */
[----:B------:R-:W-:Y:S01]  /*0800*/  IMAD.MOV.U32 R4, RZ, RZ, 0x1 ;  /* 0x00000001ff047424 */ /* 0x000fe200078e00ff */
[----:B------:R-:W-:Y:S02]  /*0810*/  SEL R3, RZ, 0x1, P2 ;  /* 0x00000001ff037807 */ /* 0x000fe40001000000 */
[----:B------:R-:W-:Y:S02]  /*0820*/  SEL R5, RZ, 0x1, !P0 ;  /* 0x00000001ff057807 */ /* 0x000fe40004000000 */
[----:B------:R-:W-:Y:S02]  /*0830*/  @P4 SEL R4, RZ, 0x1, P5 ;  /* 0x00000001ff044807 */ /* 0x000fe40002800000 */
[----:B------:R-:W-:-:S02]  /*0840*/  SEL R3, R3, 0x2, P3 ;  /* 0x0000000203037807 */ /* 0x000fc40001800000 */
[----:B------:R-:W-:Y:S01]  /*0850*/  LOP3.LUT R4, R4, R5, RZ, 0xc0, !PT ;  /* 0x0000000504047212 */ /* 0x000fe200078ec0ff */
[----:B------:R-:W-:Y:S06]  /*0860*/  @!P1 BRA `(.L_x_4) ;  /* 0x0000000000089947 */ /* 0x000fec0003800000 */
[----:B------:R-:W-:Y:S01]  /*0870*/  UCGABAR_ARV ;  /* 0x00000000000079c7 */ /* 0x000fe20008000000 */
[----:B------:R-:W-:Y:S05]  /*0880*/  BRA `(.L_x_5) ;  /* 0x0000000000047947 */ /* 0x000fea0003800000 */
.L_x_4:
[----:B------:R-:W-:Y:S01]  /*0890*/  NOP ;  /* 0x0000000000007918 */ /* 0x000fe20000000000 */
.L_x_5:
[----:B------:R-:W-:Y:S01]  /*08a0*/  ULDC.64 UR4, c[0x0][0x598] ;  /* 0x0001660000047ab9 */ /* 0x000fe20000000a00 */
[----:B------:R-:W-:Y:S01]  /*08b0*/  ULDC.64 UR12, c[0x0][0x208] ;  /* 0x00008200000c7ab9 */ /* 0x000fe20000000a00 */
[----:B------:R-:W-:-:S04]  /*08c0*/  ISETP.NE.U32.AND P0, PT, RZ, UR4, PT ;  /* 0x00000004ff007c0c */ /* 0x000fc8000bf05070 */
[----:B------:R-:W-:-:S13]  /*08d0*/  ISETP.NE.AND.EX P0, PT, RZ, UR5, PT, P0 ;  /* 0x00000005ff007c0c */ /* 0x000fda000bf05300 */
[----:B------:R-:W-:Y:S05]  /*08e0*/  @!P0 BRA `(.L_x_6) ;  /* 0x00000000001c8947 */ /* 0x000fea0003800000 */
[----:B------:R-:W0:Y:S02]  /*08f0*/  LDC.64 R6, c[0x0][0x598] ;  /* 0x00016600ff067b82 */ /* 0x000e240000000a00 */
[----:B0-----:R-:W2:Y:S02]  /*0900*/  LDG.E.64 R6, desc[UR12][R6.64] ;  /* 0x0000000c06067981 */ /* 0x001ea4000c1e1b00 */
[----:B--2---:R-:W-:-:S04]  /*0910*/  ISETP.NE.U32.AND P0, PT, R6, RZ, PT ;  /* 0x000000ff0600720c */ /* 0x004fc80003f05070 */
[----:B------:R-:W-:-:S13]  /*0920*/  ISETP.NE.AND.EX P0, PT, R7, RZ, PT, P0 ;  /* 0x000000ff0700720c */ /* 0x000fda0003f05300 */
[----:B------:R-:W-:Y:S05]  /*0930*/  @!P0 BRA `(.L_x_6) ;  /* 0x0000000000088947 */ /* 0x000fea0003800000 */
[----:B------:R0:W5:Y:S01]  /*0940*/  LD.E R0, desc[UR12][R6.64] ;  /* 0x0000000c06007980 */ /* 0x000162000c101900 */
[----:B------:R-:W-:Y:S05]  /*0950*/  BRA `(.L_x_7) ;  /* 0x0000000000207947 */ /* 0x000fea0003800000 */
.L_x_6:
[----:B------:R-:W-:Y:S02]  /*0960*/  ULDC.64 UR4, c[0x0][0x588] ;  /* 0x0001620000047ab9 */ /* 0x000fe40000000a00 */
[----:B------:R-:W-:-:S04]  /*0970*/  ISETP.NE.U32.AND P0, PT, RZ, UR4, PT ;  /* 0x00000004ff007c0c */ /* 0x000fc8000bf05070 */
[----:B------:R-:W-:-:S13]  /*0980*/  ISETP.NE.AND.EX P0, PT, RZ, UR5, PT, P0 ;  /* 0x00000005ff007c0c */ /* 0x000fda000bf05300 */
[----:B------:R-:W-:Y:S05]  /*0990*/  @!P0 BRA `(.L_x_8) ;  /* 0x00000000000c8947 */ /* 0x000fea0003800000 */
[----:B------:R-:W0:Y:S02]  /*09a0*/  LDC.64 R6, c[0x0][0x588] ;  /* 0x00016200ff067b82 */ /* 0x000e240000000a00 */
[----:B0-----:R1:W5:Y:S01]  /*09b0*/  LDG.E R0, desc[UR12][R6.64] ;  /* 0x0000000c06007981 */ /* 0x001362000c1e1900 */
[----:B------:R-:W-:Y:S05]  /*09c0*/  BRA `(.L_x_7) ;  /* 0x0000000000047947 */ /* 0x000fea0003800000 */
.L_x_8:
[----:B------:R-:W2:Y:S02]  /*09d0*/  LDC R0, c[0x0][0x580] ;  /* 0x00016000ff007b82 */ /* 0x000ea40000000800 */
.L_x_7:
[----:B------:R-:W-:Y:S02]  /*09e0*/  ULDC.64 UR4, c[0x0][0x5a0] ;  /* 0x0001680000047ab9 */ /* 0x000fe40000000a00 */
[----:B------:R-:W-:-:S04]  /*09f0*/  ISETP.NE.U32.AND P0, PT, RZ, UR4, PT ;  /* 0x00000004ff007c0c */ /* 0x000fc8000bf05070 */
[----:B------:R-:W-:-:S13]  /*0a00*/  ISETP.NE.AND.EX P0, PT, RZ, UR5, PT, P0 ;  /* 0x00000005ff007c0c */ /* 0x000fda000bf05300 */
[----:B------:R-:W-:Y:S05]  /*0a10*/  @!P0 BRA `(.L_x_9) ;  /* 0x00000000001c8947 */ /* 0x000fea0003800000 */
[----:B01----:R-:W0:Y:S02]  /*0a20*/  LDC.64 R6, c[0x0][0x5a0] ;  /* 0x00016800ff067b82 */ /* 0x003e240000000a00 */
[----:B0-----:R-:W3:Y:S02]  /*0a30*/  LDG.E.64 R6, desc[UR12][R6.64] ;  /* 0x0000000c06067981 */ /* 0x001ee4000c1e1b00 */
[----:B---3--:R-:W-:-:S04]  /*0a40*/  ISETP.NE.U32.AND P0, PT, R6, RZ, PT ;  /* 0x000000ff0600720c */ /* 0x008fc80003f05070 */
[----:B------:R-:W-:-:S13]  /*0a50*/  ISETP.NE.AND.EX P0, PT, R7, RZ, PT, P0 ;  /* 0x000000ff0700720c */ /* 0x000fda0003f05300 */
[----:B------:R-:W-:Y:S05]  /*0a60*/  @!P0 BRA `(.L_x_9) ;  /* 0x0000000000088947 */ /* 0x000fea0003800000 */
[----:B------:R0:W5:Y:S01]  /*0a70*/  LD.E R18, desc[UR12][R6.64] ;  /* 0x0000000c06127980 */ /* 0x000162000c101900 */
[----:B------:R-:W-:Y:S05]  /*0a80*/  BRA `(.L_x_10) ;  /* 0x0000000000207947 */ /* 0x000fea0003800000 */
.L_x_9:
[----:B------:R-:W-:Y:S02]  /*0a90*/  ULDC.64 UR4, c[0x0][0x590] ;  /* 0x0001640000047ab9 */ /* 0x000fe40000000a00 */
[----:B------:R-:W-:-:S04]  /*0aa0*/  ISETP.NE.U32.AND P0, PT, RZ, UR4, PT ;  /* 0x00000004ff007c0c */ /* 0x000fc8000bf05070 */
[----:B------:R-:W-:-:S13]  /*0ab0*/  ISETP.NE.AND.EX P0, PT, RZ, UR5, PT, P0 ;  /* 0x00000005ff007c0c */ /* 0x000fda000bf05300 */
[----:B------:R-:W-:Y:S05]  /*0ac0*/  @!P0 BRA `(.L_x_11) ;  /* 0x00000000000c8947 */ /* 0x000fea0003800000 */
[----:B------:R-:W3:Y:S02]  /*0ad0*/  LDC.64 R18, c[0x0][0x590] ;  /* 0x00016400ff127b82 */ /* 0x000ee40000000a00 */
[----:B---3--:R3:W5:Y:S01]  /*0ae0*/  LDG.E R18, desc[UR12][R18.64] ;  /* 0x0000000c12127981 */ /* 0x008762000c1e1900 */
[----:B------:R-:W-:Y:S05]  /*0af0*/  BRA `(.L_x_10) ;  /* 0x0000000000047947 */ /* 0x000fea0003800000 */
.L_x_11:
[----:B------:R-:W4:Y:S02]  /*0b00*/  LDC R18, c[0x0][0x584] ;  /* 0x00016100ff127b82 */ /* 0x000f240000000800 */
.L_x_10:
[----:B------:R-:W1:Y:S01]  /*0b10*/  LDC R5, c[0x0][0x4c0] ;  /* 0x00013000ff057b82 */ /* 0x000e620000000800 */
[----:B------:R-:W-:-:S07]  /*0b20*/  IABS R16, R14 ;  /* 0x0000000e00107213 */ /* 0x000fce0000000000 */
[----:B------:R-:W2:Y:S01]  /*0b30*/  LDC R21, c[0x0][0x4c4] ;  /* 0x00013100ff157b82 */ /* 0x000ea20000000800 */
[----:B-1----:R-:W-:-:S05]  /*0b40*/  VIADD R5, R5, 0x3f ;  /* 0x0000003f05057836 */ /* 0x002fca0000000000 */
[----:B0-----:R-:W-:Y:S02]  /*0b50*/  SHF.R.S32.HI R6, RZ, 0x1f, R5 ;  /* 0x0000001fff067819 */ /* 0x001fe40000011405 */
[----:B--2---:R-:W-:Y:S02]  /*0b60*/  IABS R20, R21 ;  /* 0x0000001500147213 */ /* 0x004fe40000000000 */
[----:B------:R-:W-:-:S04]  /*0b70*/  LEA.HI R6, R6, R5, RZ, 0x6 ;  /* 0x0000000506067211 */ /* 0x000fc800078f30ff */
[----:B------:R-:W-:-:S04]  /*0b80*/  SHF.R.S32.HI R95, RZ, 0x6, R6 ;  /* 0x00000006ff5f7819 */ /* 0x000fc80000011406 */
[-C--:B------:R-:W-:Y:S02]  /*0b90*/  IABS R15, R95.reuse ;  /* 0x0000005f000f7213 */ /* 0x080fe40000000000 */
[----:B---3--:R-:W-:Y:S02]  /*0ba0*/  IABS R19, R95 ;  /* 0x0000005f00137213 */ /* 0x008fe40000000000 */
[----:B------:R-:W0:Y:S08]  /*0bb0*/  I2F.RP R5, R15 ;  /* 0x0000000f00057306 */ /* 0x000e300000209400 */
[----:B0-----:R-:W0:Y:S02]  /*0bc0*/  MUFU.RCP R5, R5 ;  /* 0x0000000500057308 */ /* 0x001e240000001000 */
[----:B0-----:R-:W-:-:S06]  /*0bd0*/  VIADD R6, R5, 0xffffffe ;  /* 0x0ffffffe05067836 */ /* 0x001fcc0000000000 */
[----:B------:R0:W1:Y:S02]  /*0be0*/  F2I.FTZ.U32.TRUNC.NTZ R7, R6 ;  /* 0x0000000600077305 */ /* 0x000064000021f000 */
[----:B0-----:R-:W-:Y:S02]  /*0bf0*/  IMAD.MOV.U32 R6, RZ, RZ, RZ ;  /* 0x000000ffff067224 */ /* 0x001fe400078e00ff */
[----:B-1----:R-:W-:-:S04]  /*0c00*/  IMAD.MOV R10, RZ, RZ, -R7 ;  /* 0x000000ffff0a7224 */ /* 0x002fc800078e0a07 */
[----:B------:R-:W-:Y:S02]  /*0c10*/  IMAD R17, R10, R15, RZ ;  /* 0x0000000f0a117224 */ /* 0x000fe400078e02ff */
[----:B------:R-:W0:Y:S02]  /*0c20*/  I2F.RP R10, R20 ;  /* 0x00000014000a7306 */ /* 0x000e240000209400 */
[----:B------:R-:W-:-:S04]  /*0c30*/  IMAD.HI.U32 R7, R7, R17, R6 ;  /* 0x0000001107077227 */ /* 0x000fc800078e0006 */
[----:B------:R-:W-:Y:S02]  /*0c40*/  IMAD.MOV.U32 R6, RZ, RZ, R16 ;  /* 0x000000ffff067224 */ /* 0x000fe400078e0010 */
[----:B------:R-:W-:Y:S02]  /*0c50*/  IMAD.MOV R16, RZ, RZ, -R19 ;  /* 0x000000ffff107224 */ /* 0x000fe400078e0a13 */
[----:B------:R-:W-:-:S04]  /*0c60*/  IMAD.HI.U32 R5, R7, R6, RZ ;  /* 0x0000000607057227 */ /* 0x000fc800078e00ff */
[----:B------:R-:W-:Y:S01]  /*0c70*/  IMAD R6, R5, R16, R6 ;  /* 0x0000001005067224 */ /* 0x000fe200078e0206 */
[----:B0-----:R-:W0:Y:S04]  /*0c80*/  MUFU.RCP R10, R10 ;  /* 0x0000000a000a7308 */ /* 0x001e280000001000 */
[----:B------:R-:W-:-:S13]  /*0c90*/  ISETP.GT.U32.AND P2, PT, R15, R6, PT ;  /* 0x000000060f00720c */ /* 0x000fda0003f44070 */
[----:B------:R-:W-:Y:S02]  /*0ca0*/  @!P2 IMAD.IADD R6, R6, 0x1, -R15 ;  /* 0x000000010606a824 */ /* 0x000fe400078e0a0f */
[----:B0-----:R-:W-:Y:S02]  /*0cb0*/  VIADD R7, R10, 0xffffffe ;  /* 0x0ffffffe0a077836 */ /* 0x001fe40000000000 */
[----:B------:R-:W-:Y:S01]  /*0cc0*/  @!P2 VIADD R5, R5, 0x1 ;  /* 0x000000010505a836 */ /* 0x000fe20000000000 */
[----:B------:R-:W-:Y:S02]  /*0cd0*/  ISETP.GE.U32.AND P0, PT, R6, R15, PT ;  /* 0x0000000f0600720c */ /* 0x000fe40003f06070 */
[----:B------:R-:W-:Y:S01]  /*0ce0*/  LOP3.LUT R6, R14, R95, RZ, 0x3c, !PT ;  /* 0x0000005f0e067212 */ /* 0x000fe200078e3cff */
[----:B------:R-:W0:Y:S01]  /*0cf0*/  F2I.FTZ.U32.TRUNC.NTZ R7, R7 ;  /* 0x0000000700077305 */ /* 0x000e22000021f000 */
[----:B------:R-:W-:Y:S02]  /*0d00*/  ISETP.NE.AND P2, PT, R95, RZ, PT ;  /* 0x000000ff5f00720c */ /* 0x000fe40003f45270 */
[----:B------:R-:W-:Y:S01]  /*0d10*/  ISETP.GE.AND P3, PT, R6, RZ, PT ;  /* 0x000000ff0600720c */ /* 0x000fe20003f66270 */
[----:B------:R-:W-:-:S06]  /*0d20*/  IMAD.MOV.U32 R6, RZ, RZ, RZ ;  /* 0x000000ffff067224 */ /* 0x000fcc00078e00ff */
[----:B------:R-:W-:-:S04]  /*0d30*/  @P0 VIADD R5, R5, 0x1 ;  /* 0x0000000105050836 */ /* 0x000fc80000000000 */
[----:B------:R-:W-:Y:S02]  /*0d40*/  IMAD.MOV.U32 R10, RZ, RZ, R5 ;  /* 0x000000ffff0a7224 */ /* 0x000fe400078e0005 */
[----:B0-----:R-:W-:Y:S02]  /*0d50*/  IMAD.MOV R5, RZ, RZ, -R7 ;  /* 0x000000ffff057224 */ /* 0x001fe400078e0a07 */
[----:B------:R-:W-:Y:S01]  /*0d60*/  @!P3 IMAD.MOV R10, RZ, RZ, -R10 ;  /* 0x000000ffff0ab224 */ /* 0x000fe200078e0a0a */
[----:B------:R-:W-:Y:S01]  /*0d70*/  @!P2 LOP3.LUT R10, RZ, R95, RZ, 0x33, !PT ;  /* 0x0000005fff0aa212 */ /* 0x000fe200078e33ff */
[----:B------:R-:W-:-:S03]  /*0d80*/  IMAD R5, R5, R20, RZ ;  /* 0x0000001405057224 */ /* 0x000fc600078e02ff */
[----:B------:R-:W-:Y:S01]  /*0d90*/  IABS R15, R10 ;  /* 0x0000000a000f7213 */ /* 0x000fe20000000000 */
[----:B------:R-:W-:-:S04]  /*0da0*/  IMAD.HI.U32 R6, R7, R5, R6 ;  /* 0x0000000507067227 */ /* 0x000fc800078e0006 */
[----:B------:R-:W-:-:S04]  /*0db0*/  IMAD.MOV.U32 R5, RZ, RZ, R15 ;  /* 0x000000ffff057224 */ /* 0x000fc800078e000f */
[----:B------:R-:W-:-:S04]  /*0dc0*/  IMAD.HI.U32 R94, R6, R5, RZ ;  /* 0x00000005065e7227 */ /* 0x000fc800078e00ff */
[----:B------:R-:W-:-:S04]  /*0dd0*/  IMAD.MOV R6, RZ, RZ, -R94 ;  /* 0x000000ffff067224 */ /* 0x000fc800078e0a5e */
[----:B------:R-:W-:-:S05]  /*0de0*/  IMAD R5, R20, R6, R5 ;  /* 0x0000000614057224 */ /* 0x000fca00078e0205 */
[----:B------:R-:W-:-:S13]  /*0df0*/  ISETP.GT.U32.AND P2, PT, R20, R5, PT ;  /* 0x000000051400720c */ /* 0x000fda0003f44070 */
[----:B------:R-:W-:Y:S02]  /*0e00*/  @!P2 IMAD.IADD R5, R5, 0x1, -R20 ;  /* 0x000000010505a824 */ /* 0x000fe400078e0a14 */
[----:B------:R-:W-:Y:S01]  /*0e10*/  @!P2 VIADD R94, R94, 0x1 ;  /* 0x000000015e5ea836 */ /* 0x000fe20000000000 */
[----:B------:R-:W-:Y:S02]  /*0e20*/  ISETP.NE.AND P2, PT, R21, RZ, PT ;  /* 0x000000ff1500720c */ /* 0x000fe40003f45270 */
[----:B------:R-:W-:Y:S02]  /*0e30*/  ISETP.GE.U32.AND P0, PT, R5, R20, PT ;  /* 0x000000140500720c */ /* 0x000fe40003f06070 */
[----:B------:R-:W-:-:S04]  /*0e40*/  LOP3.LUT R5, R10, R21, RZ, 0x3c, !PT ;  /* 0x000000150a057212 */ /* 0x000fc800078e3cff */
[----:B------:R-:W-:Y:S01]  /*0e50*/  ISETP.GE.AND P3, PT, R5, RZ, PT ;  /* 0x000000ff0500720c */ /* 0x000fe20003f66270 */
[----:B------:R-:W-:-:S04]  /*0e60*/  IMAD.MOV R5, RZ, RZ, -R10 ;  /* 0x000000ffff057224 */ /* 0x000fc800078e0a0a */
[----:B------:R-:W-:Y:S02]  /*0e70*/  IMAD R95, R95, R5, R14 ;  /* 0x000000055f5f7224 */ /* 0x000fe400078e020e */
[----:B------:R-:W-:-:S06]  /*0e80*/  @P0 VIADD R94, R94, 0x1 ;  /* 0x000000015e5e0836 */ /* 0x000fcc0000000000 */
[----:B------:R-:W-:Y:S01]  /*0e90*/  @!P3 IMAD.MOV R94, RZ, RZ, -R94 ;  /* 0x000000ffff5eb224 */ /* 0x000fe200078e0a5e */
[----:B------:R-:W-:-:S05]  /*0ea0*/  @!P2 LOP3.LUT R94, RZ, R21, RZ, 0x33, !PT ;  /* 0x00000015ff5ea212 */ /* 0x000fca00078e33ff */
[----:B------:R-:W-:-:S04]  /*0eb0*/  IMAD.MOV R6, RZ, RZ, -R94 ;  /* 0x000000ffff067224 */ /* 0x000fc800078e0a5e */
[----:B------:R-:W-:Y:S01]  /*0ec0*/  IMAD R21, R21, R6, R10 ;  /* 0x0000000615157224 */ /* 0x000fe200078e020a */
[----:B------:R-:W-:Y:S06]  /*0ed0*/  @!P1 BRA `(.L_x_12) ;  /* 0x00000000000c9947 */ /* 0x000fec0003800000 */
[----:B------:R-:W-:Y:S01]  /*0ee0*/  UCGABAR_WAIT ;  /* 0x0000000000007dc7 */ /* 0x000fe20008000000 */
[----:B------:R-:W-:Y:S01]  /*0ef0*/  CCTL.IVALL ;  /* 0x00000000ff00798f */ /* 0x000fe20002000000 */
[----:B------:R-:W-:Y:S05]  /*0f00*/  BRA `(.L_x_13) ;  /* 0x0000000000047947 */ /* 0x000fea0003800000 */
.L_x_12:
[----:B------:R-:W-:Y:S06]  /*0f10*/  BAR.SYNC.DEFER_BLOCKING 0x0 ;  /* 0x0000000000007b1d */ /* 0x000fec0000010000 */
.L_x_13:
[----:B------:R-:W0:Y:S01]  /*0f20*/  LDC R7, c[0x0][0x290] ;  /* 0x0000a400ff077b82 */ /* 0x000e220000000800 */
[----:B------:R-:W-:Y:S01]  /*0f30*/  ISETP.NE.AND P0, PT, R9, RZ, PT ;  /* 0x000000ff0900720c */ /* 0x000fe20003f05270 */
[----:B0-----:R-:W-:-:S05]  /*0f40*/  VIADD R5, R7, 0x1f ;  /* 0x0000001f07057836 */ /* 0x001fca0000000000 */
[----:B------:R-:W-:-:S04]  /*0f50*/  SHF.R.S32.HI R6, RZ, 0x1f, R5 ;  /* 0x0000001fff067819 */ /* 0x000fc80000011405 */
[----:B------:R-:W-:-:S04]  /*0f60*/  LEA.HI R5, R6, R5, RZ, 0x5 ;  /* 0x0000000506057211 */ /* 0x000fc800078f28ff */
[----:B------:R-:W-:Y:S01]  /*0f70*/  SHF.R.S32.HI R5, RZ, 0x5, R5 ;  /* 0x00000005ff057819 */ /* 0x000fe20000011405 */
[----:B------:R-:W-:Y:S06]  /*0f80*/  @!P0 BRA `(.L_x_14) ;  /* 0x00000058004c8947 */ /* 0x000fec0003800000 */
[----:B------:R-:W-:-:S13]  /*0f90*/  ISETP.NE.AND P0, PT, R9, 0x1, PT ;  /* 0x000000010900780c */ /* 0x000fda0003f05270 */
[----:B------:R-:W-:Y:S05]  /*0fa0*/  @P0 EXIT ;  /* 0x000000000000094d */ /* 0x000fea0003800000 */
[----:B------:R-:W-:Y:S01]  /*0fb0*/  ISETP.GE.AND P0, PT, R7, 0x1, PT ;  /* 0x000000010700780c */ /* 0x000fe20003f06270 */
[----:B------:R-:W-:Y:S01]  /*0fc0*/  UMOV UR4, URZ ;  /* 0x0000003f00047c82 */ /* 0x000fe20008000000 */
[----:B------:R-:W-:Y:S02]  /*0fd0*/  CS2R R54, SRZ ;  /* 0x0000000000367805 */ /* 0x000fe4000001ff00 */
[----:B------:R-:W-:Y:S02]  /*0fe0*/  CS2R R56, SRZ ;  /* 0x0000000000387805 */ /* 0x000fe4000001ff00 */
[----:B------:R-:W-:Y:S02]  /*0ff0*/  CS2R R58, SRZ ;  /* 0x00000000003a7805 */ /* 0x000fe4000001ff00 */
[----:B------:R-:W-:Y:S02]  /*1000*/  CS2R R60, SRZ ;  /* 0x00000000003c7805 */ /* 0x000fe4000001ff00 */
[----:B------:R-:W-:-:S02]  /*1010*/  CS2R R62, SRZ ;  /* 0x00000000003e7805 */ /* 0x000fc4000001ff00 */
[----:B------:R-:W-:Y:S02]  /*1020*/  CS2R R64, SRZ ;  /* 0x0000000000407805 */ /* 0x000fe4000001ff00 */
        /* <DEDUP_REMOVED lines=25> */
[----:B------:R-:W-:Y:S01]  /*11c0*/  CS2R R52, SRZ ;  /* 0x0000000000347805 */ /* 0x000fe2000001ff00 */
[----:B------:R-:W-:Y:S06]  /*11d0*/  @!P0 BRA `(.L_x_15) ;  /* 0x0000000000988947 */ /* 0x000fec0003800000 */
[----:B------:R-:W-:-:S04]  /*11e0*/  LOP3.LUT R6, R3, 0x1, RZ, 0xfc, !PT ;  /* 0x0000000103067812 */ /* 0x000fc800078efcff */
[----:B------:R-:W-:-:S13]  /*11f0*/  ISETP.NE.AND P0, PT, R6, 0x3, PT ;  /* 0x000000030600780c */ /* 0x000fda0003f05270 */
[----:B------:R-:W-:Y:S05]  /*1200*/  @!P0 BRA `(.L_x_16) ;  /* 0x0000000000048947 */ /* 0x000fea0003800000 */
[----:B------:R-:W-:Y:S01]  /*1210*/  BPT.TRAP 0x1 ;  /* 0x000000040000795c */ /* 0x000fe20000300000 */
.L_x_16:
[----:B------:R-:W0:Y:S01]  /*1220*/  S2UR UR5, SR_CgaCtaId ;  /* 0x00000000000579c3 */ /* 0x000e220000008800 */
[----:B------:R-:W-:Y:S01]  /*1230*/  SHF.L.U32 R6, RZ, 0x1f, RZ ;  /* 0x0000001fff067819 */ /* 0x000fe200000006ff */
[----:B------:R-:W-:Y:S02]  /*1240*/  UMOV UR4, 0x400 ;  /* 0x0000040000047882 */ /* 0x000fe40000000000 */
[----:B0-----:R-:W-:-:S12]  /*1250*/  ULEA UR4, UR5, UR4, 0x18 ;  /* 0x0000000405047291 */ /* 0x001fd8000f8ec03f */
.L_x_17:
[----:B0-----:R-:W-:-:S04]  /*1260*/  IMAD.U32 R7, RZ, RZ, UR4 ;  /* 0x00000004ff077e24 */ /* 0x001fc8000f8e00ff */
[----:B------:R0:W1:Y:S03]  /*1270*/  SYNCS.PHASECHK.TRANS64.TRYWAIT P0, [R7+URZ+0x36000], R6 ;  /* 0x03600006070075a7 */ /* 0x000066000800017f */
[----:B-1----:R-:W-:Y:S05]  /*1280*/  @!P0 NANOSLEEP.SYNCS 0x989680 ;  /* 0x009896800000895d */ /* 0x002fea0003900000 */
[----:B------:R-:W1:Y:S02]  /*1290*/  @!P0 SYNCS.PHASECHK.TRANS64 P0, [R7+URZ+0x36000], R6 ;  /* 0x03600006070085a7 */ /* 0x000e64000800007f */
[----:B-1----:R-:W-:Y:S05]  /*12a0*/  @!P0 BRA `(.L_x_17) ;  /* 0xfffffffc00ec8947 */ /* 0x002fea000383ffff */
[----:B------:R-:W-:Y:S01]  /*12b0*/  UIADD3 UR5, UR4, 0x24000, URZ ;  /* 0x0002400004057890 */ /* 0x000fe2000fffe03f */
[----:B------:R-:W-:Y:S01]  /*12c0*/  WARPGROUP.ARRIVE ;  /* 0x00000000000079c5 */ /* 0x000fe20000000000 */
[----:B------:R-:W-:Y:S02]  /*12d0*/  USHF.R.U32.HI UR4, URZ, 0x4, UR4 ;  /* 0x000000043f047899 */ /* 0x000fe40008011604 */
[----:B------:R-:W-:Y:S02]  /*12e0*/  USHF.R.U32.HI UR5, URZ, 0x4, UR5 ;  /* 0x000000043f057899 */ /* 0x000fe40008011605 */
[----:B------:R-:W-:Y:S02]  /*12f0*/  ULOP3.LUT UR8, UR4, 0x3fff, URZ, 0xc0, !UPT ;  /* 0x00003fff04087892 */ /* 0x000fe4000f8ec03f */
[----:B------:R-:W-:Y:S02]  /*1300*/  ULOP3.LUT UR9, UR5, 0x3fff, URZ, 0xc0, !UPT ;  /* 0x00003fff05097892 */ /* 0x000fe4000f8ec03f */
[----:B------:R-:W-:Y:S01]  /*1310*/  UIADD3 UR10, UR8, 0x100, URZ ;  /* 0x00000100080a7890 */ /* 0x000fe2000fffe03f */
[----:B------:R-:W-:-:S02]  /*1320*/  UMOV UR5, 0x40000040 ;  /* 0x4000004000057882 */ /* 0x000fc40000000000 */
[----:B------:R-:W-:Y:S01]  /*1330*/  UMOV UR4, UR8 ;  /* 0x0000000800047c82 */ /* 0x000fe20008000000 */
[----:B------:R-:W-:Y:S01]  /*1340*/  UMOV UR7, 0x40000040 ;  /* 0x4000004000077882 */ /* 0x000fe20000000000 */
[----:B------:R-:W-:Y:S02]  /*1350*/  UMOV UR6, UR9 ;  /* 0x0000000900067c82 */ /* 0x000fe40008000000 */
[----:B------:R-:W-:Y:S01]  /*1360*/  HGMMA.64x64x16.F32 R56, gdesc[UR4].tnspA.tnspB, RZ, !UPT ;  /* 0x60e00000043879f0 */ /* 0x000fe2000c7008ff */
[----:B------:R-:W-:Y:S01]  /*1370*/  UMOV UR4, UR10 ;  /* 0x0000000a00047c82 */ /* 0x000fe20008000000 */
[----:B------:R-:W-:Y:S02]  /*1380*/  UMOV UR5, 0x40000040 ;  /* 0x4000004000057882 */ /* 0x000fe40000000000 */
[----:B------:R-:W-:Y:S01]  /*1390*/  HGMMA.64x64x16.F32 R24, gdesc[UR4].tnspA.tnspB, RZ, !UPT ;  /* 0x60e00000041879f0 */ /* 0x000fe2000c7008ff */
[----:B------:R-:W-:Y:S02]  /*13a0*/  UIADD3 UR4, UR8, 0x80, URZ ;  /* 0x0000008008047890 */ /* 0x000fe4000fffe03f */
[----:B------:R-:W-:-:S02]  /*13b0*/  UIADD3 UR6, UR9, 0x80, URZ ;  /* 0x0000008009067890 */ /* 0x000fc4000fffe03f */
[----:B------:R-:W-:Y:S01]  /*13c0*/  UIADD3 UR8, UR8, 0x180, URZ ;  /* 0x0000018008087890 */ /* 0x000fe2000fffe03f */
[----:B------:R-:W-:Y:S01]  /*13d0*/  UMOV UR5, 0x40000040 ;  /* 0x4000004000057882 */ /* 0x000fe20000000000 */
[----:B------:R-:W-:-:S05]  /*13e0*/  UMOV UR7, 0x40000040 ;  /* 0x4000004000077882 */ /* 0x000fca0000000000 */
[----:B------:R-:W-:Y:S01]  /*13f0*/  HGMMA.64x64x16.F32 R56, gdesc[UR4].tnspA.tnspB, R56 ;  /* 0x60e00000043879f0 */ /* 0x000fe20008700838 */
[----:B------:R-:W-:Y:S01]  /*1400*/  UMOV UR4, UR8 ;  /* 0x0000000800047c82 */ /* 0x000fe20008000000 */
[----:B------:R-:W-:Y:S02]  /*1410*/  UMOV UR5, 0x40000040 ;  /* 0x4000004000057882 */ /* 0x000fe40000000000 */
[----:B------:R-:W-:Y:S01]  /*1420*/  HGMMA.64x64x16.F32 R24, gdesc[UR4].tnspA.tnspB, R24, gsb0 ;  /* 0x60e00000041879f0 */ /* 0x000fe20008000818 */
[----:B------:R-:W-:-:S05]  /*1430*/  UMOV UR4, 0x1 ;  /* 0x0000000100047882 */ /* 0x000fca0000000000 */
.L_x_15:
[----:B0-----:R-:W-:-:S05]  /*1440*/  VIMNMX R6, R5, 0x1, PT ;  /* 0x0000000105067848 */ /* 0x001fca0003fe0100 */
[----:B------:R-:W-:-:S05]  /*1450*/  IMAD.IADD R6, R5, 0x1, -R6 ;  /* 0x0000000105067824 */ /* 0x000fca00078e0a06 */
[----:B------:R-:W-:-:S13]  /*1460*/  ISETP.GE.AND P0, PT, R6, 0x1, PT ;  /* 0x000000010600780c */ /* 0x000fda0003f06270 */
[----:B------:R-:W-:Y:S05]  /*1470*/  @!P0 BRA `(.L_x_18) ;  /* 0x00000004000c8947 */ /* 0x000fea0003800000 */
[----:B------:R-:W0:Y:S01]  /*1480*/  S2UR UR6, SR_CgaCtaId ;  /* 0x00000000000679c3 */ /* 0x000e220000008800 */
[----:B------:R-:W-:Y:S01]  /*1490*/  UMOV UR5, 0x400 ;  /* 0x0000040000057882 */ /* 0x000fe20000000000 */
[----:B------:R-:W-:Y:S01]  /*14a0*/  LOP3.LUT R11, R3, 0x1, RZ, 0xfc, !PT ;  /* 0x00000001030b7812 */ /* 0x000fe200078efcff */
[----:B------:R-:W-:Y:S01]  /*14b0*/  IMAD.MOV.U32 R10, RZ, RZ, RZ ;  /* 0x000000ffff0a7224 */ /* 0x000fe200078e00ff */
[----:B------:R-:W-:Y:S01]  /*14c0*/  UISETP.NE.U32.AND UP0, UPT, UR4, URZ, UPT ;  /* 0x0000003f0400728c */ /* 0x000fe2000bf05070 */
[----:B------:R-:W-:Y:S02]  /*14d0*/  IMAD.MOV.U32 R5, RZ, RZ, R6 ;  /* 0x000000ffff057224 */ /* 0x000fe400078e0006 */
[----:B------:R-:W-:Y:S01]  /*14e0*/  IMAD.MOV.U32 R7, RZ, RZ, RZ ;  /* 0x000000ffff077224 */ /* 0x000fe200078e00ff */
[----:B0-----:R-:W-:-:S04]  /*14f0*/  ULEA UR14, UR6, UR5, 0x18 ;  /* 0x00000005060e7291 */ /* 0x001fc8000f8ec03f */
[----:B------:R-:W-:Y:S02]  /*1500*/  UIADD3 UR6, UR14, 0x24000, URZ ;  /* 0x000240000e067890 */ /* 0x000fe4000fffe03f */
[----:B------:R-:W-:Y:S02]  /*1510*/  USHF.R.U32.HI UR5, URZ, 0x4, UR14 ;  /* 0x000000043f057899 */ /* 0x000fe4000801160e */
[----:B------:R-:W-:Y:S02]  /*1520*/  USHF.R.U32.HI UR6, URZ, 0x4, UR6 ;  /* 0x000000043f067899 */ /* 0x000fe40008011606 */
[----:B------:R-:W-:Y:S02]  /*1530*/  ULOP3.LUT UR15, UR5, 0x3fff, URZ, 0xc0, !UPT ;  /* 0x00003fff050f7892 */ /* 0x000fe4000f8ec03f */
[----:B------:R-:W-:-:S12]  /*1540*/  ULOP3.LUT UR16, UR6, 0x3fff, URZ, 0xc0, !UPT ;  /* 0x00003fff06107892 */ /* 0x000fd8000f8ec03f */
.L_x_23:
[----:B------:R-:W-:-:S13]  /*1550*/  ISETP.NE.AND P1, PT, R11, 0x3, PT ;  /* 0x000000030b00780c */ /* 0x000fda0003f25270 */
[----:B------:R-:W-:Y:S05]  /*1560*/  @!P1 BRA `(.L_x_19) ;  /* 0x0000000000049947 */ /* 0x000fea0003800000 */
[----:B------:R-:W-:Y:S01]  /*1570*/  BPT.TRAP 0x1 ;  /* 0x000000040000795c */ /* 0x000fe20000300000 */
.L_x_19:
[----:B------:R-:W-:Y:S01]  /*1580*/  SHF.L.U32 R8, R10, 0x1f, RZ ;  /* 0x0000001f0a087819 */ /* 0x000fe200000006ff */
[----:B------:R-:W-:-:S12]  /*1590*/  ULEA UR5, UR4, UR14, 0x3 ;  /* 0x0000000e04057291 */ /* 0x000fd8000f8e183f */
.L_x_20:
[----:B0-----:R-:W-:-:S04]  /*15a0*/  IMAD.U32 R9, RZ, RZ, UR5 ;  /* 0x00000005ff097e24 */ /* 0x001fc8000f8e00ff */
[----:B------:R0:W1:Y:S03]  /*15b0*/  SYNCS.PHASECHK.TRANS64.TRYWAIT P0, [R9+URZ+0x36000], R8 ;  /* 0x03600008090075a7 */ /* 0x000066000800017f */
[----:B-1----:R-:W-:Y:S05]  /*15c0*/  @!P0 NANOSLEEP.SYNCS 0x989680 ;  /* 0x009896800000895d */ /* 0x002fea0003900000 */
[----:B------:R-:W1:Y:S02]  /*15d0*/  @!P0 SYNCS.PHASECHK.TRANS64 P0, [R9+URZ+0x36000], R8 ;  /* 0x03600008090085a7 */ /* 0x000e64000800007f */
[----:B-1----:R-:W-:Y:S05]  /*15e0*/  @!P0 BRA `(.L_x_20) ;  /* 0xfffffffc00ec8947 */ /* 0x002fea000383ffff */
[----:B------:R-:W-:Y:S01]  /*15f0*/  ULEA UR6, UR4, UR15, 0x9 ;  /* 0x0000000f04067291 */ /* 0x000fe2000f8e483f */
[----:B------:R-:W-:Y:S01]  /*1600*/  WARPGROUP.ARRIVE ;  /* 0x00000000000079c5 */ /* 0x000fe20000000000 */
[----:B------:R-:W-:Y:S02]  /*1610*/  ULEA UR5, UR4, UR16, 0x8 ;  /* 0x0000001004057291 */ /* 0x000fe4000f8e403f */
[----:B------:R-:W-:Y:S01]  /*1620*/  UIADD3 UR7, UR6, 0x100, URZ ;  /* 0x0000010006077890 */ /* 0x000fe2000fffe03f */
[----:B------:R-:W-:Y:S02]  /*1630*/  UMOV UR11, 0x40000040 ;  /* 0x40000040000b7882 */ /* 0x000fe40000000000 */
[----:B------:R-:W-:Y:S01]  /*1640*/  UMOV UR8, UR6 ;  /* 0x0000000600087c82 */ /* 0x000fe20008000000 */
[----:B------:R-:W-:Y:S01]  /*1650*/  UMOV UR9, 0x40000040 ;  /* 0x4000004000097882 */ /* 0x000fe20000000000 */
[----:B------:R-:W-:Y:S02]  /*1660*/  UMOV UR10, UR5 ;  /* 0x00000005000a7c82 */ /* 0x000fe40008000000 */
[----:B------:R-:W-:Y:S01]  /*1670*/  HGMMA.64x64x16.F32 R56, gdesc[UR8].tnspA.tnspB, R56, UP0 ;  /* 0x60e00000083879f0 */ /* 0x000fe2000bf00838 */
[----:B------:R-:W-:Y:S01]  /*1680*/  UMOV UR8, UR7 ;  /* 0x0000000700087c82 */ /* 0x000fe20008000000 */
[----:B------:R-:W-:-:S02]  /*1690*/  UMOV UR9, 0x40000040 ;  /* 0x4000004000097882 */ /* 0x000fc40000000000 */
[----:B------:R-:W-:Y:S01]  /*16a0*/  HGMMA.64x64x16.F32 R24, gdesc[UR8].tnspA.tnspB, R24, UP0 ;  /* 0x60e00000081879f0 */ /* 0x000fe2000bf00818 */
[----:B------:R-:W-:Y:S02]  /*16b0*/  UIADD3 UR10, UR5, 0x80, URZ ;  /* 0x00000080050a7890 */ /* 0x000fe4000fffe03f */
[----:B------:R-:W-:Y:S02]  /*16c0*/  UIADD3 UR8, UR6, 0x80, URZ ;  /* 0x0000008006087890 */ /* 0x000fe4000fffe03f */
[----:B------:R-:W-:Y:S01]  /*16d0*/  UIADD3 UR6, UR6, 0x180, URZ ;  /* 0x0000018006067890 */ /* 0x000fe2000fffe03f */
[----:B------:R-:W-:Y:S01]  /*16e0*/  UMOV UR11, 0x40000040 ;  /* 0x40000040000b7882 */ /* 0x000fe20000000000 */
[----:B------:R-:W-:-:S05]  /*16f0*/  UMOV UR9, 0x40000040 ;  /* 0x4000004000097882 */ /* 0x000fca0000000000 */
[----:B------:R-:W-:Y:S01]  /*1700*/  HGMMA.64x64x16.F32 R56, gdesc[UR8].tnspA.tnspB, R56 ;  /* 0x60e00000083879f0 */ /* 0x000fe20008700838 */
[----:B------:R-:W-:Y:S01]  /*1710*/  UMOV UR8, UR6 ;  /* 0x0000000600087c82 */ /* 0x000fe20008000000 */
[----:B------:R-:W-:Y:S02]  /*1720*/  UMOV UR9, 0x40000040 ;  /* 0x4000004000097882 */ /* 0x000fe40000000000 */
[----:B------:R-:W-:Y:S03]  /*1730*/  HGMMA.64x64x16.F32 R24, gdesc[UR8].tnspA.tnspB, R24, gsb0 ;  /* 0x60e00000081879f0 */ /* 0x000fe60008000818 */
[----:B------:R-:W-:Y:S02]  /*1740*/  WARPGROUP.DEPBAR.LE gsb0, 0x1 ;  /* 0x00008000000079c5 */ /* 0x000fe40000010100 */
[----:B------:R-:W-:Y:S05]  /*1750*/  @!P1 BRA `(.L_x_21) ;  /* 0x0000000000049947 */ /* 0x000fea0003800000 */
[----:B------:R-:W-:Y:S01]  /*1760*/  BPT.TRAP 0x1 ;  /* 0x000000040000795c */ /* 0x000fe20000300000 */
.L_x_21:
[----:B------:R-:W-:-:S13]  /*1770*/  ISETP.NE.AND P0, PT, R4, RZ, PT ;  /* 0x000000ff0400720c */ /* 0x000fda0003f05270 */
[----:B0-----:R-:W-:-:S05]  /*1780*/  @P0 LEA R8, R7, UR14, 0x3 ;  /* 0x0000000e07080c11 */ /* 0x001fca000f8e18ff */
[----:B------:R-:W-:-:S05]  /*1790*/  @P0 VIADD R9, R8, 0x36090 ;  /* 0x0003609008090836 */ /* 0x000fca0000000000 */
[----:B------:R-:W-:-:S04]  /*17a0*/  @P0 PRMT R9, R2, 0x654, R9 ;  /* 0x0000065402090816 */ /* 0x000fc80000000009 */
[----:B------:R0:W-:Y:S01]  /*17b0*/  @P0 SYNCS.ARRIVE.TRANS64.RED.A1T0 RZ, [R9+URZ], RZ ;  /* 0x000000ff09ff09a7 */ /* 0x0001e2000810043f */
[----:B------:R-:W-:-:S13]  /*17c0*/  ISETP.GT.U32.AND P0, PT, R3, 0x1, PT ;  /* 0x000000010300780c */ /* 0x000fda0003f04070 */
[----:B0-----:R-:W-:Y:S05]  /*17d0*/  @P0 BRA `(.L_x_22) ;  /* 0x0000000000040947 */ /* 0x001fea0003800000 */
[----:B------:R-:W-:Y:S01]  /*17e0*/  BPT.TRAP 0x1 ;  /* 0x000000040000795c */ /* 0x000fe20000300000 */
.L_x_22:
[----:B------:R-:W-:Y:S01]  /*17f0*/  UIADD3 UR4, UR4, 0x1, URZ ;  /* 0x0000000104047890 */ /* 0x000fe2000fffe03f */
[----:B------:R-:W-:Y:S01]  /*1800*/  ISETP.GT.AND P1, PT, R5, 0x1, PT ;  /* 0x000000010500780c */ /* 0x000fe20003f24270 */
[----:B------:R-:W-:Y:S02]  /*1810*/  VIADD R7, R7, 0x1 ;  /* 0x0000000107077836 */ /* 0x000fe40000000000 */
[----:B------:R-:W-:Y:S01]  /*1820*/  UISETP.NE.AND UP0, UPT, UR4, 0x12, UPT ;  /* 0x000000120400788c */ /* 0x000fe2000bf05270 */
[----:B------:R-:W-:Y:S02]  /*1830*/  VIADD R5, R5, 0xffffffff ;  /* 0xffffffff05057836 */ /* 0x000fe40000000000 */
[C---:B------:R-:W-:Y:S01]  /*1840*/  ISETP.NE.AND P0, PT, R7.reuse, 0x12, PT ;  /* 0x000000120700780c */ /* 0x040fe20003f05270 */
[----:B------:R-:W-:Y:S02]  /*1850*/  USEL UR5, URZ, 0x1, UP0 ;  /* 0x000000013f057887 */ /* 0x000fe40008000000 */
[----:B------:R-:W-:Y:S01]  /*1860*/  USEL UR4, UR4, URZ, UP0 ;  /* 0x0000003f04047287 */ /* 0x000fe20008000000 */
[----:B------:R-:W-:Y:S01]  /*1870*/  SEL R7, R7, RZ, P0 ;  /* 0x000000ff07077207 */ /* 0x000fe20000000000 */
[----:B------:R-:W-:-:S02]  /*1880*/  UPLOP3.LUT UP0, UPT, UPT, UPT, UPT, 0x80, 0x0 ;  /* 0x000000000000789c */ /* 0x000fc40003f0f070 */
[----:B------:R-:W-:Y:S01]  /*1890*/  LOP3.LUT R10, R10, UR5, RZ, 0x3c, !PT ;  /* 0x000000050a0a7c12 */ /* 0x000fe2000f8e3cff */
[----:B------:R-:W-:Y:S08]  /*18a0*/  @P1 BRA `(.L_x_23) ;  /* 0xfffffffc00281947 */ /* 0x000ff0000383ffff */
.L_x_18:
[----:B------:R-:W0:Y:S01]  /*18b0*/  LDC R5, c[0x0][0x290] ;  /* 0x0000a400ff057b82 */ /* 0x000e220000000800 */
[----:B------:R-:W-:Y:S02]  /*18c0*/  WARPGROUP.DEPBAR.LE gsb0, 0x0 ;  /* 0x00008000000079c5 */ /* 0x000fe40000010000 */
[----:B0-----:R-:W-:-:S13]  /*18d0*/  ISETP.GE.AND P0, PT, R5, 0x1, PT ;  /* 0x000000010500780c */ /* 0x001fda0003f06270 */
[----:B------:R-:W-:Y:S05]  /*18e0*/  @!P0 BRA `(.L_x_24) ;  /* 0x0000000000548947 */ /* 0x000fea0003800000 */
[----:B------:R-:W-:-:S04]  /*18f0*/  LOP3.LUT R5, R3, 0x1, RZ, 0xfc, !PT ;  /* 0x0000000103057812 */ /* 0x000fc800078efcff */
[----:B------:R-:W-:-:S13]  /*1900*/  ISETP.NE.AND P0, PT, R5, 0x3, PT ;  /* 0x000000030500780c */ /* 0x000fda0003f05270 */
[----:B------:R-:W-:Y:S05]  /*1910*/  @!P0 BRA `(.L_x_25) ;  /* 0x0000000000048947 */ /* 0x000fea0003800000 */
[----:B------:R-:W-:Y:S01]  /*1920*/  BPT.TRAP 0x1 ;  /* 0x000000040000795c */ /* 0x000fe20000300000 */
.L_x_25:
[----:B------:R-:W-:Y:S01]  /*1930*/  ISETP.NE.AND P0, PT, R4, RZ, PT ;  /* 0x000000ff0400720c */ /* 0x000fe20003f05270 */
[----:B------:R-:W-:Y:S01]  /*1940*/  BSSY B0, `(.L_x_26) ;  /* 0x000000d000007945 */ /* 0x000fe20003800000 */
[----:B------:R-:W-:-:S11]  /*1950*/  ISETP.GT.U32.AND P1, PT, R3, 0x1, PT ;  /* 0x000000010300780c */ /* 0x000fd60003f24070 */
[----:B------:R-:W-:Y:S05]  /*1960*/  @!P0 BRA `(.L_x_27) ;  /* 0x0000000000288947 */ /* 0x000fea0003800000 */
[----:B------:R-:W0:Y:S01]  /*1970*/  S2R R8, SR_CgaCtaId ;  /* 0x0000000000087919 */ /* 0x000e220000008800 */
[----:B------:R-:W-:Y:S01]  /*1980*/  IMAD.WIDE.U32 R4, R6, 0x38e38e39, RZ ;  /* 0x38e38e3906047825 */ /* 0x000fe200078e00ff */
[----:B------:R-:W-:-:S04]  /*1990*/  MOV R3, 0x400 ;  /* 0x0000040000037802 */ /* 0x000fc80000000f00 */
[----:B------:R-:W-:-:S05]  /*19a0*/  SHF.R.U32.HI R5, RZ, 0x2, R5 ;  /* 0x00000002ff057819 */ /* 0x000fca0000011605 */
[----:B------:R-:W-:Y:S01]  /*19b0*/  IMAD R6, R5, -0x12, R6 ;  /* 0xffffffee05067824 */ /* 0x000fe200078e0206 */
[----:B0-----:R-:W-:-:S05]  /*19c0*/  LEA R3, R8, R3, 0x18 ;  /* 0x0000000308037211 */ /* 0x001fca00078ec0ff */
[----:B------:R-:W-:-:S04]  /*19d0*/  IMAD R6, R6, 0x8, R3 ;  /* 0x0000000806067824 */ /* 0x000fc800078e0203 */
[----:B------:R-:W-:-:S05]  /*19e0*/  VIADD R3, R6, 0x36090 ;  /* 0x0003609006037836 */ /* 0x000fca0000000000 */
[----:B------:R-:W-:-:S04]  /*19f0*/  PRMT R3, R2, 0x654, R3 ;  /* 0x0000065402037816 */ /* 0x000fc80000000003 */
[----:B------:R0:W-:Y:S03]  /*1a00*/  SYNCS.ARRIVE.TRANS64.RED.A1T0 RZ, [R3+URZ], RZ ;  /* 0x000000ff03ff79a7 */ /* 0x0001e6000810043f */
.L_x_27:
[----:B------:R-:W-:Y:S05]  /*1a10*/  BSYNC B0 ;  /* 0x0000000000007941 */ /* 0x000fea0003800000 */
.L_x_26:
[----:B------:R-:W-:Y:S05]  /*1a20*/  @P1 BRA `(.L_x_24) ;  /* 0x0000000000041947 */ /* 0x000fea0003800000 */
[----:B------:R-:W-:Y:S01]  /*1a30*/  BPT.TRAP 0x1 ;  /* 0x000000040000795c */ /* 0x000fe20000300000 */
.L_x_24:
[----:B------:R-:W0:Y:S01]  /*1a40*/  S2R R2, SR_TID.X ;  /* 0x0000000000027919 */ /* 0x000e220000002100 */
[----:B------:R-:W1:Y:S01]  /*1a50*/  LDC.64 R16, c[0x0][0x280] ;  /* 0x0000a000ff107b82 */ /* 0x000e620000000a00 */
[----:B------:R-:W-:Y:S01]  /*1a60*/  IMAD.SHL.U32 R95, R95, 0x40, RZ ;  /* 0x000000405f5f7824 */ /* 0x000fe200078e00ff */
[----:B------:R-:W-:Y:S01]  /*1a70*/  SHF.R.S32.HI R20, RZ, 0x1f, R94 ;  /* 0x0000001fff147819 */ /* 0x000fe2000001145e */
[----:B------:R-:W2:Y:S03]  /*1a80*/  S2R R11, SR_CTAID.X ;  /* 0x00000000000b7919 */ /* 0x000ea60000002500 */
[----:B------:R-:W-:Y:S02]  /*1a90*/  SHF.R.S32.HI R93, RZ, 0x1f, R95 ;  /* 0x0000001fff5d7819 */ /* 0x000fe4000001145f */
[----:B------:R-:W3:Y:S01]  /*1aa0*/  LDC.64 R14, c[0x0][0x5d0] ;  /* 0x00017400ff0e7b82 */ /* 0x000ee20000000a00 */
[----:B-1----:R-:W-:-:S02]  /*1ab0*/  ISETP.GE.AND P0, PT, R95, R17, PT ;  /* 0x000000115f00720c */ /* 0x002fc40003f06270 */
[----:B0-----:R-:W-:-:S04]  /*1ac0*/  SHF.R.S32.HI R3, RZ, 0x1f, R2 ;  /* 0x0000001fff037819 */ /* 0x001fc80000011402 */
[----:B------:R-:W-:Y:S01]  /*1ad0*/  LEA.HI R3, R3, R2, RZ, 0x7 ;  /* 0x0000000203037211 */ /* 0x000fe200078f38ff */
[----:B--2---:R-:W-:-:S03]  /*1ae0*/  IMAD.SHL.U32 R8, R11, 0x80, RZ ;  /* 0x000000800b087824 */ /* 0x004fc600078e00ff */
[----:B------:R-:W-:Y:S02]  /*1af0*/  LOP3.LUT R3, R3, 0xffffff80, RZ, 0xc0, !PT ;  /* 0xffffff8003037812 */ /* 0x000fe400078ec0ff */
[----:B------:R-:W-:-:S03]  /*1b00*/  ISETP.GE.OR P0, PT, R8, R16, P0 ;  /* 0x000000100800720c */ /* 0x000fc60000706670 */
[----:B------:R-:W-:-:S05]  /*1b10*/  IMAD.IADD R9, R2, 0x1, -R3 ;  /* 0x0000000102097824 */ /* 0x000fca00078e0a03 */
[----:B------:R-:W-:-:S04]  /*1b20*/  SHF.R.S32.HI R4, RZ, 0x1f, R9 ;  /* 0x0000001fff047819 */ /* 0x000fc80000011409 */
[----:B------:R-:W-:-:S04]  /*1b30*/  LEA.HI R3, R4, R9, RZ, 0x2 ;  /* 0x0000000904037211 */ /* 0x000fc800078f10ff */
[--C-:B------:R-:W-:Y:S02]  /*1b40*/  SHF.R.S32.HI R2, RZ, 0x2, R3.reuse ;  /* 0x00000002ff027819 */ /* 0x100fe40000011403 */
[----:B------:R-:W-:-:S04]  /*1b50*/  SHF.R.S32.HI R5, RZ, 0x1f, R3 ;  /* 0x0000001fff057819 */ /* 0x000fc80000011403 */
[----:B------:R-:W-:-:S04]  /*1b60*/  LEA.HI R5, R5, R2, RZ, 0x3 ;  /* 0x0000000205057211 */ /* 0x000fc800078f18ff */
[----:B------:R-:W-:-:S05]  /*1b70*/  LOP3.LUT R5, R5, 0xfffffff8, RZ, 0xc0, !PT ;  /* 0xfffffff805057812 */ /* 0x000fca00078ec0ff */
[----:B------:R-:W-:Y:S01]  /*1b80*/  IMAD.IADD R2, R2, 0x1, -R5 ;  /* 0x0000000102027824 */ /* 0x000fe200078e0a05 */
[----:B------:R-:W-:Y:S02]  /*1b90*/  LEA.HI R5, R4, R9, RZ, 0x5 ;  /* 0x0000000904057211 */ /* 0x000fe400078f28ff */
[----:B------:R-:W-:Y:S02]  /*1ba0*/  LOP3.LUT R4, R3, 0xfffffffc, RZ, 0xc0, !PT ;  /* 0xfffffffc03047812 */ /* 0x000fe400078ec0ff */
[----:B------:R-:W-:Y:S02]  /*1bb0*/  SHF.R.S32.HI R3, RZ, 0x1f, R2 ;  /* 0x0000001fff037819 */ /* 0x000fe40000011402 */
[----:B------:R-:W-:Y:S01]  /*1bc0*/  SHF.R.S32.HI R7, RZ, 0x5, R5 ;  /* 0x00000005ff077819 */ /* 0x000fe20000011405 */
[----:B------:R-:W-:-:S04]  /*1bd0*/  IMAD.IADD R6, R9, 0x1, -R4 ;  /* 0x0000000109067824 */ /* 0x000fc800078e0a04 */
[----:B------:R-:W-:-:S04]  /*1be0*/  IMAD.WIDE R90, R7, 0x10, R2 ;  /* 0x00000010075a7825 */ /* 0x000fc800078e0202 */
[----:B------:R-:W-:Y:S02]  /*1bf0*/  IMAD.SHL.U32 R10, R6, 0x2, RZ ;  /* 0x00000002060a7824 */ /* 0x000fe400078e00ff */
[----:B------:R-:W-:-:S03]  /*1c00*/  IMAD.WIDE R90, R11, 0x80, R90 ;  /* 0x000000800b5a7825 */ /* 0x000fc600078e025a */
[--C-:B------:R-:W-:Y:S01]  /*1c10*/  SHF.R.S32.HI R11, RZ, 0x1f, R10.reuse ;  /* 0x0000001fff0b7819 */ /* 0x100fe2000001140a */
[-C--:B---3--:R-:W-:Y:S02]  /*1c20*/  IMAD R9, R91, R14.reuse, RZ ;  /* 0x0000000e5b097224 */ /* 0x088fe400078e02ff */
[----:B------:R-:W-:Y:S01]  /*1c30*/  IMAD.WIDE.U32 R4, R90, R14, R10 ;  /* 0x0000000e5a047225 */ /* 0x000fe200078e000a */
[----:B------:R-:W-:Y:S06]  /*1c40*/  @P0 EXIT ;  /* 0x000000000000094d */ /* 0x000fec0003800000 */
[----:B------:R-:W-:Y:S01]  /*1c50*/  ULDC.64 UR6, c[0x0][0x288] ;  /* 0x0000a20000067ab9 */ /* 0x000fe20000000a00 */
[----:B------:R-:W-:Y:S01]  /*1c60*/  IMAD R9, R90, R15, R9 ;  /* 0x0000000f5a097224 */ /* 0x000fe200078e0209 */
[----:B------:R-:W-:Y:S01]  /*1c70*/  ISETP.GE.AND P0, PT, R21, UR6, PT ;  /* 0x0000000615007c0c */ /* 0x000fe2000bf06270 */
[----:B------:R-:W-:Y:S01]  /*1c80*/  ULDC.64 UR4, c[0x0][0x5e0] ;  /* 0x0001780000047ab9 */ /* 0x000fe20000000a00 */
[----:B------:R-:W-:Y:S01]  /*1c90*/  IADD3 R4, P1, R95, R4, RZ ;  /* 0x000000045f047210 */ /* 0x000fe20007f3e0ff */
[----:B------:R-:W-:Y:S01]  /*1ca0*/  IMAD R7, R7, -0x10, -R8 ;  /* 0xfffffff007077824 */ /* 0x000fe200078e0a08 */
[----:B------:R-:W-:Y:S01]  /*1cb0*/  ISETP.GE.OR P0, PT, R94, UR7, P0 ;  /* 0x000000075e007c0c */ /* 0x000fe20008706670 */
[----:B------:R-:W-:Y:S01]  /*1cc0*/  IMAD R3, R20, UR4, RZ ;  /* 0x0000000414037c24 */ /* 0x000fe2000f8e02ff */
[----:B------:R-:W-:Y:S01]  /*1cd0*/  IADD3.X R5, R93, R5, R9, P1, !PT ;  /* 0x000000055d057210 */ /* 0x000fe20000ffe409 */
[----:B------:R-:W-:Y:S01]  /*1ce0*/  ULDC.64 UR6, c[0x0][0x5d8] ;  /* 0x0001760000067ab9 */ /* 0x000fe20000000a00 */
[----:B------:R-:W-:Y:S01]  /*1cf0*/  SHF.R.S32.HI R8, RZ, 0x1f, R21 ;  /* 0x0000001fff087819 */ /* 0x000fe20000011415 */
[C---:B------:R-:W-:Y:S01]  /*1d00*/  IMAD R3, R94.reuse, UR5, R3 ;  /* 0x000000055e037c24 */ /* 0x040fe2000f8e0203 */
[----:B------:R-:W-:Y:S01]  /*1d10*/  IADD3 R16, R7, R16, -R2 ;  /* 0x0000001007107210 */ /* 0x000fe20007ffe802 */
[----:B------:R-:W-:-:S04]  /*1d20*/  IMAD.WIDE.U32 R4, R94, UR4, R4 ;  /* 0x000000045e047c25 */ /* 0x000fc8000f8e0004 */
[----:B------:R-:W-:Y:S02]  /*1d30*/  IMAD R2, R8, UR6, RZ ;  /* 0x0000000608027c24 */ /* 0x000fe4000f8e02ff */
[----:B------:R-:W-:Y:S02]  /*1d40*/  IMAD R6, R6, -0x2, R17 ;  /* 0xfffffffe06067824 */ /* 0x000fe400078e0211 */
[----:B------:R-:W-:Y:S01]  /*1d50*/  IMAD.IADD R13, R5, 0x1, R3 ;  /* 0x00000001050d7824 */ /* 0x000fe200078e0203 */
[----:B------:R-:W-:Y:S06]  /*1d60*/  @P0 EXIT ;  /* 0x000000000000094d */ /* 0x000fec0003800000 */
[----:B----45:R-:W-:Y:S01]  /*1d70*/  FSETP.NEU.AND P1, PT, R18, RZ, PT ;  /* 0x000000ff1200720b */ /* 0x030fe20003f2d000 */
[----:B------:R-:W-:Y:S01]  /*1d80*/  IMAD.IADD R17, R6, 0x1, -R95 ;  /* 0x0000000106117824 */ /* 0x000fe200078e0a5f */
[----:B------:R-:W-:Y:S01]  /*1d90*/  ULDC.64 UR4, c[0x0][0x5b8] ;  /* 0x00016e0000047ab9 */ /* 0x000fe20000000a00 */
[----:B------:R-:W-:Y:S01]  /*1da0*/  IMAD.MOV.U32 R12, RZ, RZ, R4 ;  /* 0x000000ffff0c7224 */ /* 0x000fe200078e0004 */
[--C-:B------:R-:W-:Y:S01]  /*1db0*/  SHF.L.U64.HI R19, R14, 0x6, R15.reuse ;  /* 0x000000060e137819 */ /* 0x100fe2000001020f */
[----:B------:R-:W-:Y:S01]  /*1dc0*/  IMAD R3, R21, UR7, R2 ;  /* 0x0000000715037c24 */ /* 0x000fe2000f8e0202 */
[----:B------:R-:W-:Y:S01]  /*1dd0*/  ISETP.GT.AND P6, PT, R17, RZ, PT ;  /* 0x000000ff1100720c */ /* 0x000fe20003fc4270 */
[----:B------:R-:W-:Y:S01]  /*1de0*/  IMAD R2, R8, UR4, RZ ;  /* 0x0000000408027c24 */ /* 0x000fe2000f8e02ff */
[----:B------:R-:W-:Y:S01]  /*1df0*/  SHF.L.U64.HI R15, R14, 0x3, R15 ;  /* 0x000000030e0f7819 */ /* 0x000fe2000001020f */
[----:B------:R-:W-:Y:S01]  /*1e00*/  IMAD.WIDE.U32 R12, R21, UR6, R12 ;  /* 0x00000006150c7c25 */ /* 0x000fe2000f8e000c */
[----:B------:R-:W-:-:S03]  /*1e10*/  ISETP.GT.AND P0, PT, R16, RZ, P6 ;  /* 0x000000ff1000720c */ /* 0x000fc60003704270 */
[----:B------:R-:W-:Y:S02]  /*1e20*/  IMAD R23, R21, UR5, R2 ;  /* 0x0000000515177c24 */ /* 0x000fe4000f8e0202 */
[C---:B------:R-:W-:Y:S02]  /*1e30*/  IMAD.SHL.U32 R92, R14.reuse, 0x40, RZ ;  /* 0x000000400e5c7824 */ /* 0x040fe400078e00ff */
[----:B------:R-:W-:Y:S02]  /*1e40*/  IMAD.SHL.U32 R14, R14, 0x8, RZ ;  /* 0x000000080e0e7824 */ /* 0x000fe400078e00ff */
[----:B------:R-:W-:Y:S01]  /*1e50*/  IMAD.IADD R3, R13, 0x1, R3 ;  /* 0x000000010d037824 */ /* 0x000fe200078e0203 */
[----:B------:R-:W-:Y:S06]  /*1e60*/  @!P1 BRA `(.L_x_28) ;  /* 0x0000003400489947 */ /* 0x000fec0003800000 */
[----:B------:R-:W-:Y:S01]  /*1e70*/  IADD3 R4, P1, R95, R10, RZ ;  /* 0x0000000a5f047210 */ /* 0x000fe20007f3e0ff */
[----:B------:R-:W-:Y:S01]  /*1e80*/  ULDC.64 UR6, c[0x0][0x5c0] ;  /* 0x0001700000067ab9 */ /* 0x000fe20000000a00 */
[----:B------:R-:W-:Y:S01]  /*1e90*/  ULDC.64 UR8, c[0x0][0x5b0] ;  /* 0x00016c0000087ab9 */ /* 0x000fe20000000a00 */
[----:B------:R-:W-:Y:S01]  /*1ea0*/  IMAD R7, R20, UR6, RZ ;  /* 0x0000000614077c24 */ /* 0x000fe2000f8e02ff */
[----:B------:R-:W-:Y:S01]  /*1eb0*/  ULDC.64 UR10, c[0x0][0x5a8] ;  /* 0x00016a00000a7ab9 */ /* 0x000fe20000000a00 */
[----:B------:R-:W-:Y:S02]  /*1ec0*/  IMAD.X R5, R93, 0x1, R11, P1 ;  /* 0x000000015d057824 */ /* 0x000fe400008e060b */
[C---:B------:R-:W-:Y:S02]  /*1ed0*/  IMAD R96, R94.reuse, UR7, R7 ;  /* 0x000000075e607c24 */ /* 0x040fe4000f8e0207 */
[----:B------:R-:W-:-:S04]  /*1ee0*/  IMAD.WIDE.U32 R4, R94, UR6, R4 ;  /* 0x000000065e047c25 */ /* 0x000fc8000f8e0004 */
[----:B------:R-:W-:Y:S02]  /*1ef0*/  IMAD.IADD R5, R5, 0x1, R96 ;  /* 0x0000000105057824 */ /* 0x000fe400078e0260 */
[----:B------:R-:W-:Y:S02]  /*1f00*/  IMAD R97, R91, UR8, RZ ;  /* 0x000000085b617c24 */ /* 0x000fe4000f8e02ff */
[----:B------:R-:W-:-:S04]  /*1f10*/  IMAD.WIDE.U32 R8, R21, UR4, R4 ;  /* 0x0000000415087c25 */ /* 0x000fc8000f8e0004 */
[----:B------:R-:W-:Y:S02]  /*1f20*/  IMAD.IADD R7, R23, 0x1, R9 ;  /* 0x0000000117077824 */ /* 0x000fe400078e0209 */
[----:B------:R-:W-:Y:S02]  /*1f30*/  IMAD.MOV.U32 R6, RZ, RZ, R8 ;  /* 0x000000ffff067224 */ /* 0x000fe400078e0008 */
[C---:B------:R-:W-:Y:S02]  /*1f40*/  IMAD R97, R90.reuse, UR9, R97 ;  /* 0x000000095a617c24 */ /* 0x040fe4000f8e0261 */
[----:B------:R-:W-:-:S04]  /*1f50*/  IMAD.WIDE.U32 R4, R90, UR8, R6 ;  /* 0x000000085a047c25 */ /* 0x000fc8000f8e0006 */
[----:B------:R-:W-:Y:S01]  /*1f60*/  IMAD.IADD R5, R5, 0x1, R97 ;  /* 0x0000000105057824 */ /* 0x000fe200078e0261 */
[----:B------:R-:W-:-:S04]  /*1f70*/  LEA R88, P1, R4, UR10, 0x1 ;  /* 0x0000000a04587c11 */ /* 0x000fc8000f8208ff */
[----:B------:R-:W-:-:S05]  /*1f80*/  LEA.HI.X R89, R4, UR11, R5, 0x1, P1 ;  /* 0x0000000b04597c11 */ /* 0x000fca00088f0c05 */
[----:B------:R0:W2:Y:S01]  /*1f90*/  @P0 LDG.E.LTC128B.U16 R13, desc[UR12][R88.64] ;  /* 0x0000000c580d0981 */ /* 0x0000a2000c1e1520 */
[----:B------:R-:W-:Y:S01]  /*1fa0*/  IMAD.WIDE.U32 R20, R21, UR4, RZ ;  /* 0x0000000415147c25 */ /* 0x000fe2000f8e00ff */
[----:B------:R-:W-:Y:S01]  /*1fb0*/  ULDC.64 UR4, c[0x0][0x5c8] ;  /* 0x0001720000047ab9 */ /* 0x000fe20000000a00 */
[----:B------:R-:W-:Y:S01]  /*1fc0*/  ISETP.GT.AND P4, PT, R17, 0x1, PT ;  /* 0x000000011100780c */ /* 0x000fe20003f84270 */
[----:B------:R-:W-:Y:S01]  /*1fd0*/  BSSY B0, `(.L_x_29) ;  /* 0x0000017000007945 */ /* 0x000fe20003800000 */
[----:B------:R-:W-:Y:S02]  /*1fe0*/  IMAD.IADD R23, R21, 0x1, R23 ;  /* 0x0000000115177824 */ /* 0x000fe400078e0217 */
[----:B------:R-:W-:Y:S01]  /*1ff0*/  IMAD.MOV.U32 R22, RZ, RZ, R20 ;  /* 0x000000ffff167224 */ /* 0x000fe200078e0014 */
[----:B------:R-:W-:-:S03]  /*2000*/  P2R R98, PR, RZ, 0x10 ;  /* 0x00000010ff627803 */ /* 0x000fc60000000000 */
[----:B------:R-:W-:-:S04]  /*2010*/  IMAD.WIDE.U32 R4, R90, UR8, R22 ;  /* 0x000000085a047c25 */ /* 0x000fc8000f8e0016 */
[----:B------:R-:W-:Y:S02]  /*2020*/  IMAD.IADD R5, R97, 0x1, R5 ;  /* 0x0000000161057824 */ /* 0x000fe400078e0205 */
[----:B------:R-:W-:-:S04]  /*2030*/  IMAD.WIDE.U32 R4, R94, UR6, R4 ;  /* 0x000000065e047c25 */ /* 0x000fc8000f8e0004 */
[----:B------:R-:W-:Y:S01]  /*2040*/  IMAD.IADD R2, R96, 0x1, R5 ;  /* 0x0000000160027824 */ /* 0x000fe200078e0205 */
[----:B0-----:R-:W-:Y:S02]  /*2050*/  IADD3 R88, P2, P3, R95, R4, R10 ;  /* 0x000000045f587210 */ /* 0x001fe40007b5e00a */
[C---:B------:R-:W-:Y:S02]  /*2060*/  LEA R4, P1, R12.reuse, UR4, 0x1 ;  /* 0x000000040c047c11 */ /* 0x040fe4000f8208ff */
[----:B------:R-:W-:Y:S02]  /*2070*/  IADD3.X R89, R93, R2, R11, P2, P3 ;  /* 0x000000025d597210 */ /* 0x000fe400017e640b */
[----:B------:R-:W-:Y:S02]  /*2080*/  LEA.HI.X R5, R12, UR5, R3, 0x1, P1 ;  /* 0x000000050c057c11 */ /* 0x000fe400088f0c03 */
[----:B------:R-:W-:Y:S02]  /*2090*/  ISETP.GT.AND P1, PT, R16, RZ, P4 ;  /* 0x000000ff1000720c */ /* 0x000fe40002724270 */
[----:B------:R-:W-:-:S04]  /*20a0*/  LEA R2, P2, R88, UR10, 0x1 ;  /* 0x0000000a58027c11 */ /* 0x000fc8000f8408ff */
[----:B------:R-:W-:Y:S01]  /*20b0*/  LEA.HI.X R3, R88, UR11, R89, 0x1, P2 ;  /* 0x0000000b58037c11 */ /* 0x000fe200090f0c59 */
[----:B--2---:R-:W-:-:S05]  /*20c0*/  HADD2.F32 R99, -RZ, R13.H0_H0 ;  /* 0x2000000dff637230 */ /* 0x004fca0000004100 */
[----:B------:R-:W-:-:S04]  /*20d0*/  FMUL R99, R99, R18 ;  /* 0x0000001263637220 */ /* 0x000fc80000400000 */
[----:B------:R-:W-:Y:S01]  /*20e0*/  FFMA R99, R56, R0, R99 ;  /* 0x0000000038637223 */ /* 0x000fe20000000063 */
[----:B------:R-:W-:-:S04]  /*20f0*/  PRMT R56, R13, 0x7610, R56 ;  /* 0x000076100d387816 */ /* 0x000fc80000000038 */
[----:B------:R-:W-:-:S05]  /*2100*/  F2FP.F16.F32.PACK_AB R99, RZ, R99 ;  /* 0x00000063ff63723e */ /* 0x000fca00000000ff */
[----:B------:R0:W-:Y:S01]  /*2110*/  @P0 STG.E.U16 desc[UR12][R4.64], R99 ;  /* 0x0000006304000986 */ /* 0x0001e2000c10150c */
[----:B------:R-:W-:Y:S05]  /*2120*/  @!P1 BRA `(.L_x_30) ;  /* 0x0000000000049947 */ /* 0x000fea0003800000 */
[----:B------:R1:W5:Y:S02]  /*2130*/  LDG.E.LTC128B.U16 R56, desc[UR12][R2.64+0x2] ;  /* 0x0000020c02387981 */ /* 0x000364000c1e1520 */
.L_x_30:
[----:B------:R-:W-:Y:S05]  /*2140*/  BSYNC B0 ;  /* 0x0000000000007941 */ /* 0x000fea0003800000 */
.L_x_29:
[----:B------:R-:W-:Y:S01]  /*2150*/  USHF.L.U32 UR4, UR8, 0x3, URZ ;  /* 0x0000000308047899 */ /* 0x000fe2000800063f */
[----:B-----5:R-:W-:Y:S01]  /*2160*/  HADD2.F32 R13, -RZ, R56.H0_H0 ;  /* 0x20000038ff0d7230 */ /* 0x020fe20000004100 */
[----:B------:R-:W-:Y:S01]  /*2170*/  USHF.L.U64.HI UR5, UR8, 0x3, UR9 ;  /* 0x0000000308057899 */ /* 0x000fe20008010209 */
[----:B------:R-:W-:-:S03]  /*2180*/  ISETP.GT.AND P0, PT, R16, 0x8, P6 ;  /* 0x000000081000780c */ /* 0x000fc60003704270 */
[----:B------:R-:W-:Y:S02]  /*2190*/  IMAD.U32 R88, RZ, RZ, UR4 ;  /* 0x00000004ff587e24 */ /* 0x000fe4000f8e00ff */
[----:B------:R-:W-:Y:S01]  /*21a0*/  FMUL R100, R13, R18 ;  /* 0x000000120d647220 */ /* 0x000fe20000400000 */
[----:B------:R-:W-:-:S03]  /*21b0*/  IMAD.U32 R89, RZ, RZ, UR5 ;  /* 0x00000005ff597e24 */ /* 0x000fc6000f8e00ff */
[----:B------:R-:W-:Y:S01]  /*21c0*/  FFMA R100, R57, R0, R100 ;  /* 0x0000000039647223 */ /* 0x000fe20000000064 */
[----:B------:R-:W-:-:S04]  /*21d0*/  IMAD.WIDE.U32 R12, R90, UR8, R88 ;  /* 0x000000085a0c7c25 */ /* 0x000fc8000f8e0058 */
[----:B------:R-:W-:Y:S01]  /*21e0*/  IMAD.IADD R97, R97, 0x1, R13 ;  /* 0x0000000161617824 */ /* 0x000fe200078e020d */
[----:B------:R-:W-:Y:S02]  /*21f0*/  IADD3 R13, P2, R8, R12, RZ ;  /* 0x0000000c080d7210 */ /* 0x000fe40007f5e0ff */
[----:B------:R-:W-:-:S03]  /*2200*/  F2FP.F16.F32.PACK_AB R57, RZ, R100 ;  /* 0x00000064ff39723e */ /* 0x000fc600000000ff */
[----:B------:R-:W-:Y:S01]  /*2210*/  IMAD.X R102, R97, 0x1, R7, P2 ;  /* 0x0000000161667824 */ /* 0x000fe200010e0607 */
[----:B------:R-:W-:Y:S02]  /*2220*/  LEA R100, P2, R13, UR10, 0x1 ;  /* 0x0000000a0d647c11 */ /* 0x000fe4000f8408ff */
[----:B0-----:R-:W-:Y:S02]  /*2230*/  PRMT R99, R57, 0x7610, R99 ;  /* 0x0000761039637816 */ /* 0x001fe40000000063 */
[----:B------:R-:W-:-:S03]  /*2240*/  LEA.HI.X R101, R13, UR11, R102, 0x1, P2 ;  /* 0x0000000b0d657c11 */ /* 0x000fc600090f0c66 */
[----:B------:R0:W-:Y:S04]  /*2250*/  @P1 STG.E.U16 desc[UR12][R4.64+0x2], R99 ;  /* 0x0000026304001986 */ /* 0x0001e8000c10150c */
[----:B------:R-:W2:Y:S01]  /*2260*/  @P0 LDG.E.LTC128B.U16 R56, desc[UR12][R100.64] ;  /* 0x0000000c64380981 */ /* 0x000ea2000c1e1520 */
[----:B------:R-:W-:Y:S01]  /*2270*/  IADD3 R12, P1, R20, R12, RZ ;  /* 0x0000000c140c7210 */ /* 0x000fe20007f3e0ff */
[----:B------:R-:W-:Y:S04]  /*2280*/  BSSY B0, `(.L_x_31) ;  /* 0x0000014000007945 */ /* 0x000fe80003800000 */
[----:B------:R-:W-:-:S02]  /*2290*/  IMAD.X R13, R97, 0x1, R23, P1 ;  /* 0x00000001610d7824 */ /* 0x000fc400008e0617 */
[C---:B------:R-:W-:Y:S01]  /*22a0*/  IMAD.SHL.U32 R97, R14.reuse, 0x2, RZ ;  /* 0x000000020e617824 */ /* 0x040fe200078e00ff */
[----:B0-----:R-:W-:Y:S01]  /*22b0*/  SHF.L.U64.HI R99, R14, 0x1, R15 ;  /* 0x000000010e637819 */ /* 0x001fe2000001020f */
[----:B------:R-:W-:-:S03]  /*22c0*/  IMAD.WIDE.U32 R12, R94, UR6, R12 ;  /* 0x000000065e0c7c25 */ /* 0x000fc6000f8e000c */
[----:B------:R-:W-:Y:S01]  /*22d0*/  IADD3 R14, P1, R97, R4, RZ ;  /* 0x00000004610e7210 */ /* 0x000fe20007f3e0ff */
[----:B------:R-:W-:Y:S01]  /*22e0*/  IMAD.IADD R102, R96, 0x1, R13 ;  /* 0x0000000160667824 */ /* 0x000fe200078e020d */
[----:B------:R-:W-:-:S03]  /*22f0*/  IADD3 R13, P2, P3, R95, R12, R10 ;  /* 0x0000000c5f0d7210 */ /* 0x000fc60007b5e00a */
[----:B------:R-:W-:Y:S02]  /*2300*/  IMAD.X R15, R99, 0x1, R5, P1 ;  /* 0x00000001630f7824 */ /* 0x000fe400008e0605 */
[----:B--2---:R-:W-:-:S05]  /*2310*/  HADD2.F32 R57, -RZ, R56.H0_H0 ;  /* 0x20000038ff397230 */ /* 0x004fca0000004100 */
[----:B------:R-:W-:-:S04]  /*2320*/  FMUL R57, R57, R18 ;  /* 0x0000001239397220 */ /* 0x000fc80000400000 */
[----:B------:R-:W-:Y:S01]  /*2330*/  FFMA R57, R58, R0, R57 ;  /* 0x000000003a397223 */ /* 0x000fe20000000039 */
[----:B------:R-:W-:Y:S02]  /*2340*/  IADD3.X R58, R93, R102, R11, P2, P3 ;  /* 0x000000665d3a7210 */ /* 0x000fe400017e640b */
[----:B------:R-:W-:Y:S02]  /*2350*/  ISETP.GT.AND P2, PT, R16, 0x8, P4 ;  /* 0x000000081000780c */ /* 0x000fe40002744270 */
[----:B------:R-:W-:Y:S02]  /*2360*/  F2FP.F16.F32.PACK_AB R57, RZ, R57 ;  /* 0x00000039ff39723e */ /* 0x000fe400000000ff */
[----:B------:R-:W-:-:S03]  /*2370*/  LEA R12, P3, R13, UR10, 0x1 ;  /* 0x0000000a0d0c7c11 */ /* 0x000fc6000f8608ff */
[----:B------:R0:W-:Y:S01]  /*2380*/  @P0 STG.E.U16 desc[UR12][R14.64], R57 ;  /* 0x000000390e000986 */ /* 0x0001e2000c10150c */
[----:B------:R-:W-:-:S05]  /*2390*/  LEA.HI.X R13, R13, UR11, R58, 0x1, P3 ;  /* 0x0000000b0d0d7c11 */ /* 0x000fca00098f0c3a */
[----:B------:R-:W-:Y:S05]  /*23a0*/  @!P2 BRA `(.L_x_32) ;  /* 0x000000000004a947 */ /* 0x000fea0003800000 */
[----:B------:R2:W5:Y:S02]  /*23b0*/  LDG.E.LTC128B.U16 R56, desc[UR12][R12.64+0x2] ;  /* 0x0000020c0c387981 */ /* 0x000564000c1e1520 */
.L_x_32:
[----:B------:R-:W-:Y:S05]  /*23c0*/  BSYNC B0 ;  /* 0x0000000000007941 */ /* 0x000fea0003800000 */
.L_x_31:
[----:B0----5:R-:W-:Y:S01]  /*23d0*/  HADD2.F32 R57, -RZ, R56.H0_H0 ;  /* 0x20000038ff397230 */ /* 0x021fe20000004100 */
[----:B------:R-:W-:Y:S01]  /*23e0*/  ISETP.GT.AND P4, PT, R17, 0x8, PT ;  /* 0x000000081100780c */ /* 0x000fe20003f84270 */
[----:B------:R-:W-:Y:S03]  /*23f0*/  BSSY B0, `(.L_x_33) ;  /* 0x0000009000007945 */ /* 0x000fe60003800000 */
[----:B------:R-:W-:Y:S01]  /*2400*/  FMUL R58, R57, R18 ;  /* 0x00000012393a7220 */ /* 0x000fe20000400000 */
[----:B------:R-:W-:Y:S02]  /*2410*/  ISETP.GT.AND P0, PT, R16, RZ, P4 ;  /* 0x000000ff1000720c */ /* 0x000fe40002704270 */
[----:B------:R-:W-:Y:S01]  /*2420*/  P2R R100, PR, RZ, 0x10 ;  /* 0x00000010ff647803 */ /* 0x000fe20000000000 */
[----:B------:R-:W-:-:S05]  /*2430*/  FFMA R58, R59, R0, R58 ;  /* 0x000000003b3a7223 */ /* 0x000fca000000003a */
[----:B------:R-:W-:-:S05]  /*2440*/  F2FP.F16.F32.PACK_AB R58, RZ, R58 ;  /* 0x0000003aff3a723e */ /* 0x000fca00000000ff */
[----:B------:R0:W-:Y:S01]  /*2450*/  @P2 STG.E.U16 desc[UR12][R14.64+0x2], R58 ;  /* 0x0000023a0e002986 */ /* 0x0001e2000c10150c */
[----:B------:R-:W-:Y:S05]  /*2460*/  @!P0 BRA `(.L_x_34) ;  /* 0x0000000000048947 */ /* 0x000fea0003800000 */
[----:B------:R3:W5:Y:S02]  /*2470*/  LDG.E.LTC128B.U16 R56, desc[UR12][R2.64+0x10] ;  /* 0x0000100c02387981 */ /* 0x000764000c1e1520 */
.L_x_34:
[----:B------:R-:W-:Y:S05]  /*2480*/  BSYNC B0 ;  /* 0x0000000000007941 */ /* 0x000fea0003800000 */
.L_x_33:
[----:B-----5:R-:W-:Y:S01]  /*2490*/  HADD2.F32 R57, -RZ, R56.H0_H0 ;  /* 0x20000038ff397230 */ /* 0x020fe20000004100 */
        /* <DEDUP_REMOVED lines=10> */
.L_x_36:
[----:B------:R-:W-:Y:S05]  /*2540*/  BSYNC B0 ;  /* 0x0000000000007941 */ /* 0x000fea0003800000 */
.L_x_35:
[----:B----45:R-:W-:Y:S01]  /*2550*/  HADD2.F32 R57, -RZ, R56.H0_H0 ;  /* 0x20000038ff397230 */ /* 0x030fe20000004100 */
[----:B------:R-:W-:Y:S01]  /*2560*/  IADD3 R59, P0, R90, 0x40, RZ ;  /* 0x000000405a3b7810 */ /* 0x000fe20007f1e0ff */
[----:B------:R-:W-:Y:S03]  /*2570*/  BSSY B0, `(.L_x_37) ;  /* 0x000000c000007945 */ /* 0x000fe60003800000 */
[----:B0-----:R-:W-:Y:S01]  /*2580*/  FMUL R58, R57, R18 ;  /* 0x00000012393a7220 */ /* 0x001fe20000400000 */
[----:B------:R-:W-:Y:S01]  /*2590*/  IMAD.X R90, RZ, RZ, R91, P0 ;  /* 0x000000ffff5a7224 */ /* 0x000fe200000e065b */
[----:B------:R-:W-:Y:S02]  /*25a0*/  ISETP.GT.AND P0, PT, R16, 0x8, P4 ;  /* 0x000000081000780c */ /* 0x000fe40002704270 */
[----:B------:R-:W-:-:S05]  /*25b0*/  FFMA R58, R61, R0, R58 ;  /* 0x000000003d3a7223 */ /* 0x000fca000000003a */
[----:B------:R-:W-:-:S04]  /*25c0*/  F2FP.F16.F32.PACK_AB R58, RZ, R58 ;  /* 0x0000003aff3a723e */ /* 0x000fc800000000ff */
[----:B------:R-:W-:Y:S01]  /*25d0*/  PRMT R57, R58, 0x7610, R57 ;  /* 0x000076103a397816 */ /* 0x000fe20000000039 */
[----:B------:R-:W-:Y:S01]  /*25e0*/  IMAD R58, R90, UR8, RZ ;  /* 0x000000085a3a7c24 */ /* 0x000fe2000f8e02ff */
[----:B------:R-:W-:-:S03]  /*25f0*/  PRMT R90, R56, 0x7610, R90 ;  /* 0x00007610385a7816 */ /* 0x000fc6000000005a */
[----:B------:R0:W-:Y:S01]  /*2600*/  @P1 STG.E.U16 desc[UR12][R4.64+0x12], R57 ;  /* 0x0000123904001986 */ /* 0x0001e2000c10150c */
[----:B------:R-:W-:Y:S05]  /*2610*/  @!P0 BRA `(.L_x_38) ;  /* 0x0000000000048947 */ /* 0x000fea0003800000 */
[----:B------:R4:W5:Y:S02]  /*2620*/  LDG.E.LTC128B.U16 R90, desc[UR12][R12.64+0x10] ;  /* 0x0000100c0c5a7981 */ /* 0x000964000c1e1520 */
.L_x_38:
[----:B------:R-:W-:Y:S05]  /*2630*/  BSYNC B0 ;  /* 0x0000000000007941 */ /* 0x000fea0003800000 */
.L_x_37:
[----:B0----5:R-:W-:Y:S01]  /*2640*/  HADD2.F32 R57, -RZ, R90.H0_H0 ;  /* 0x2000005aff397230 */ /* 0x021fe20000004100 */
[----:B------:R-:W-:Y:S01]  /*2650*/  ISETP.GT.AND P1, PT, R16, 0x8, P3 ;  /* 0x000000081000780c */ /* 0x000fe20001f24270 */
[C---:B------:R-:W-:Y:S01]  /*2660*/  IMAD R21, R59.reuse, UR9, R58 ;  /* 0x000000093b157c24 */ /* 0x040fe2000f8e023a */
[----:B------:R-:W-:Y:S01]  /*2670*/  BSSY B0, `(.L_x_39) ;  /* 0x0000012000007945 */ /* 0x000fe20003800000 */
[----:B------:R-:W-:-:S04]  /*2680*/  IMAD.WIDE.U32 R60, R59, UR8, R22 ;  /* 0x000000083b3c7c25 */ /* 0x000fc8000f8e0016 */
[----:B------:R-:W-:Y:S01]  /*2690*/  FMUL R57, R57, R18 ;  /* 0x0000001239397220 */ /* 0x000fe20000400000 */
[----:B------:R-:W-:-:S03]  /*26a0*/  IMAD.IADD R61, R21, 0x1, R61 ;  /* 0x00000001153d7824 */ /* 0x000fc600078e023d */
[----:B------:R-:W-:Y:S01]  /*26b0*/  FFMA R62, R62, R0, R57 ;  /* 0x000000003e3e7223 */ /* 0x000fe20000000039 */
[----:B------:R-:W-:-:S04]  /*26c0*/  IMAD.WIDE.U32 R56, R59, UR8, R88 ;  /* 0x000000083b387c25 */ /* 0x000fc8000f8e0058 */
[----:B------:R-:W-:Y:S01]  /*26d0*/  F2FP.F16.F32.PACK_AB R62, RZ, R62 ;  /* 0x0000003eff3e723e */ /* 0x000fe200000000ff */
[----:B------:R-:W-:Y:S01]  /*26e0*/  IMAD.IADD R89, R21, 0x1, R57 ;  /* 0x0000000115597824 */ /* 0x000fe200078e0239 */
[----:B------:R-:W-:Y:S01]  /*26f0*/  IADD3 R22, P2, R20, R56, RZ ;  /* 0x0000003814167210 */ /* 0x000fe20007f5e0ff */
[----:B------:R-:W-:Y:S02]  /*2700*/  IMAD.WIDE.U32 R60, R94, UR6, R60 ;  /* 0x000000065e3c7c25 */ /* 0x000fe4000f8e003c */
[----:B------:R0:W-:Y:S02]  /*2710*/  @P0 STG.E.U16 desc[UR12][R14.64+0x10], R62 ;  /* 0x0000103e0e000986 */ /* 0x0001e4000c10150c */
[----:B------:R-:W-:Y:S01]  /*2720*/  IMAD.X R23, R89, 0x1, R23, P2 ;  /* 0x0000000159177824 */ /* 0x000fe200010e0617 */
[----:B------:R-:W-:Y:S01]  /*2730*/  IADD3 R58, P0, P2, R95, R60, R10 ;  /* 0x0000003c5f3a7210 */ /* 0x000fe20007a1e00a */
[----:B------:R-:W-:Y:S02]  /*2740*/  IMAD.IADD R91, R96, 0x1, R61 ;  /* 0x00000001605b7824 */ /* 0x000fe400078e023d */
[----:B------:R-:W-:-:S03]  /*2750*/  IMAD.WIDE.U32 R22, R94, UR6, R22 ;  /* 0x000000065e167c25 */ /* 0x000fc6000f8e0016 */
[----:B------:R-:W-:Y:S01]  /*2760*/  IADD3.X R91, R93, R91, R11, P0, P2 ;  /* 0x0000005b5d5b7210 */ /* 0x000fe200007e440b */
[----:B------:R-:W-:Y:S06]  /*2770*/  @!P1 BRA `(.L_x_40) ;  /* 0x0000000000049947 */ /* 0x000fec0003800000 */
[----:B------:R0:W5:Y:S02]  /*2780*/  LDG.E.LTC128B.U16 R90, desc[UR12][R12.64+0x12] ;  /* 0x0000120c0c5a7981 */ /* 0x000164000c1e1520 */
.L_x_40:
[----:B------:R-:W-:Y:S05]  /*2790*/  BSYNC B0 ;  /* 0x0000000000007941 */ /* 0x000fea0003800000 */
.L_x_39:
[----:B-----5:R-:W-:Y:S01]  /*27a0*/  HADD2.F32 R103, -RZ, R90.H0_H0 ;  /* 0x2000005aff677230 */ /* 0x020fe20000004100 */
[----:B------:R-:W-:Y:S01]  /*27b0*/  IADD3 R95, P0, P2, R95, R22, R10 ;  /* 0x000000165f5f7210 */ /* 0x000fe20007a1e00a */
[----:B------:R-:W-:Y:S01]  /*27c0*/  IMAD.IADD R10, R96, 0x1, R23 ;  /* 0x00000001600a7824 */ /* 0x000fe200078e0217 */
[C---:B------:R-:W-:Y:S01]  /*27d0*/  SHF.L.U64.HI R19, R92.reuse, 0x1, R19 ;  /* 0x000000015c137819 */ /* 0x040fe20000010213 */
[----:B------:R-:W-:Y:S02]  /*27e0*/  IMAD.SHL.U32 R61, R92, 0x2, RZ ;  /* 0x000000025c3d7824 */ /* 0x000fe400078e00ff */
[----:B------:R-:W-:Y:S01]  /*27f0*/  FMUL R20, R103, R18 ;  /* 0x0000001267147220 */ /* 0x000fe20000400000 */
[----:B------:R-:W-:Y:S01]  /*2800*/  ISETP.GT.AND P3, PT, R17, 0x10, PT ;  /* 0x000000101100780c */ /* 0x000fe20003f64270 */
[----:B------:R-:W-:Y:S01]  /*2810*/  BSSY B0, `(.L_x_41) ;  /* 0x000000b000007945 */ /* 0x000fe20003800000 */
[----:B------:R-:W-:Y:S01]  /*2820*/  IADD3.X R60, R93, R10, R11, P0, P2 ;  /* 0x0000000a5d3c7210 */ /* 0x000fe200007e440b */
[----:B------:R-:W-:Y:S01]  /*2830*/  FFMA R20, R63, R0, R20 ;  /* 0x000000003f147223 */ /* 0x000fe20000000014 */
[----:B------:R-:W-:-:S02]  /*2840*/  IADD3 R10, P0, P2, R61, R4, R97 ;  /* 0x000000043d0a7210 */ /* 0x000fc40007a1e061 */
[----:B------:R-:W-:Y:S02]  /*2850*/  P2R R88, PR, RZ, 0x8 ;  /* 0x00000008ff587803 */ /* 0x000fe40000000000 */
[----:B------:R-:W-:Y:S02]  /*2860*/  F2FP.F16.F32.PACK_AB R20, RZ, R20 ;  /* 0x00000014ff14723e */ /* 0x000fe400000000ff */
[----:B------:R-:W-:Y:S02]  /*2870*/  IADD3.X R11, R19, R5, R99, P0, P2 ;  /* 0x00000005130b7210 */ /* 0x000fe400007e4463 */
[----:B------:R-:W-:Y:S01]  /*2880*/  ISETP.GT.AND P0, PT, R16, RZ, P3 ;  /* 0x000000ff1000720c */ /* 0x000fe20001f04270 */
[----:B------:R0:W-:-:S12]  /*2890*/  @P1 STG.E.U16 desc[UR12][R14.64+0x12], R20 ;  /* 0x000012140e001986 */ /* 0x0001d8000c10150c */
[----:B0-----:R-:W-:Y:S05]  /*28a0*/  @!P0 BRA `(.L_x_42) ;  /* 0x0000000000048947 */ /* 0x001fea0003800000 */
[----:B------:R0:W5:Y:S02]  /*28b0*/  LDG.E.LTC128B.U16 R90, desc[UR12][R2.64+0x20] ;  /* 0x0000200c025a7981 */ /* 0x000164000c1e1520 */
.L_x_42:
[----:B------:R-:W-:Y:S05]  /*28c0*/  BSYNC B0 ;  /* 0x0000000000007941 */ /* 0x000fea0003800000 */
.L_x_41:
[----:B-----5:R-:W-:Y:S01]  /*28d0*/  HADD2.F32 R23, -RZ, R90.H0_H0 ;  /* 0x2000005aff177230 */ /* 0x020fe20000004100 */
[----:B------:R-:W-:Y:S01]  /*28e0*/  ISETP.GT.AND P1, PT, R17, 0x11, PT ;  /* 0x000000111100780c */ /* 0x000fe20003f24270 */
[----:B------:R-:W-:Y:S03]  /*28f0*/  BSSY B0, `(.L_x_43) ;  /* 0x0000009000007945 */ /* 0x000fe60003800000 */
[----:B------:R-:W-:-:S04]  /*2900*/  FMUL R23, R23, R18 ;  /* 0x0000001217177220 */ /* 0x000fc80000400000 */
[----:B------:R-:W-:Y:S01]  /*2910*/  FFMA R23, R64, R0, R23 ;  /* 0x0000000040177223 */ /* 0x000fe20000000017 */
[----:B------:R-:W-:-:S04]  /*2920*/  P2R R64, PR, RZ, 0x2 ;  /* 0x00000002ff407803 */ /* 0x000fc80000000000 */
[----:B------:R-:W-:-:S05]  /*2930*/  F2FP.F16.F32.PACK_AB R23, RZ, R23 ;  /* 0x00000017ff17723e */ /* 0x000fca00000000ff */
[----:B------:R0:W-:Y:S01]  /*2940*/  @P0 STG.E.U16 desc[UR12][R4.64+0x20], R23 ;  /* 0x0000201704000986 */ /* 0x0001e2000c10150c */
[----:B------:R-:W-:-:S13]  /*2950*/  ISETP.GT.AND P0, PT, R16, RZ, P1 ;  /* 0x000000ff1000720c */ /* 0x000fda0000f04270 */
[----:B0-----:R-:W-:Y:S05]  /*2960*/  @!P0 BRA `(.L_x_44) ;  /* 0x0000000000048947 */ /* 0x001fea0003800000 */
[----:B------:R0:W5:Y:S02]  /*2970*/  LDG.E.LTC128B.U16 R90, desc[UR12][R2.64+0x22] ;  /* 0x0000220c025a7981 */ /* 0x000164000c1e1520 */
.L_x_44:
[----:B------:R-:W-:Y:S05]  /*2980*/  BSYNC B0 ;  /* 0x0000000000007941 */ /* 0x000fea0003800000 */
.L_x_43:
[----:B-----5:R-:W-:Y:S01]  /*2990*/  HADD2.F32 R23, -RZ, R90.H0_H0 ;  /* 0x2000005aff177230 */ /* 0x020fe20000004100 */
[----:B------:R-:W-:Y:S04]  /*29a0*/  BSSY B0, `(.L_x_45) ;  /* 0x0000008000007945 */ /* 0x000fe80003800000 */
[----:B------:R-:W-:-:S04]  /*29b0*/  FMUL R20, R23, R18 ;  /* 0x0000001217147220 */ /* 0x000fc80000400000 */
[----:B------:R-:W-:-:S05]  /*29c0*/  FFMA R20, R65, R0, R20 ;  /* 0x0000000041147223 */ /* 0x000fca0000000014 */
[----:B------:R-:W-:-:S05]  /*29d0*/  F2FP.F16.F32.PACK_AB R20, RZ, R20 ;  /* 0x00000014ff14723e */ /* 0x000fca00000000ff */
[----:B------:R0:W-:Y:S01]  /*29e0*/  @P0 STG.E.U16 desc[UR12][R4.64+0x22], R20 ;  /* 0x0000221404000986 */ /* 0x0001e2000c10150c */
[----:B------:R-:W-:-:S13]  /*29f0*/  ISETP.GT.AND P0, PT, R16, 0x8, P3 ;  /* 0x000000081000780c */ /* 0x000fda0001f04270 */
[----:B0-----:R-:W-:Y:S05]  /*2a00*/  @!P0 BRA `(.L_x_46) ;  /* 0x0000000000048947 */ /* 0x001fea0003800000 */
[----:B------:R0:W5:Y:S02]  /*2a10*/  LDG.E.LTC128B.U16 R90, desc[UR12][R12.64+0x20] ;  /* 0x0000200c0c5a7981 */ /* 0x000164000c1e1520 */
.L_x_46:
[----:B------:R-:W-:Y:S05]  /*2a20*/  BSYNC B0 ;  /* 0x0000000000007941 */ /* 0x000fea0003800000 */
.L_x_45:
        /* <DEDUP_REMOVED lines=9> */
.L_x_48:
[----:B------:R-:W-:Y:S05]  /*2ac0*/  BSYNC B0 ;  /* 0x0000000000007941 */ /* 0x000fea0003800000 */
.L_x_47:
[----:B-----5:R-:W-:Y:S01]  /*2ad0*/  HADD2.F32 R9, -RZ, R90.H0_H0 ;  /* 0x2000005aff097230 */ /* 0x020fe20000004100 */
[----:B------:R-:W-:Y:S01]  /*2ae0*/  ISETP.GT.AND P2, PT, R17, 0x18, PT ;  /* 0x000000181100780c */ /* 0x000fe20003f44270 */
[----:B------:R-:W-:Y:S01]  /*2af0*/  IMAD.WIDE.U32 R62, R59, UR8, R6 ;  /* 0x000000083b3e7c25 */ /* 0x000fe2000f8e0006 */
[----:B------:R-:W-:Y:S03]  /*2b00*/  BSSY B0, `(.L_x_49) ;  /* 0x0000015000007945 */ /* 0x000fe60003800000 */
[----:B------:R-:W-:Y:S01]  /*2b10*/  FMUL R20, R9, R18 ;  /* 0x0000001209147220 */ /* 0x000fe20000400000 */
[----:B------:R-:W-:-:S03]  /*2b20*/  IMAD.IADD R21, R63, 0x1, R21 ;  /* 0x000000013f157824 */ /* 0x000fc600078e0215 */
[----:B------:R-:W-:-:S05]  /*2b30*/  FFMA R20, R67, R0, R20 ;  /* 0x0000000043147223 */ /* 0x000fca0000000014 */
[----:B------:R-:W-:-:S04]  /*2b40*/  F2FP.F16.F32.PACK_AB R20, RZ, R20 ;  /* 0x00000014ff14723e */ /* 0x000fc800000000ff */
[----:B------:R-:W-:-:S05]  /*2b50*/  PRMT R23, R20, 0x7610, R23 ;  /* 0x0000761014177816 */ /* 0x000fca0000000017 */
[----:B------:R1:W-:Y:S01]  /*2b60*/  @P0 STG.E.U16 desc[UR12][R14.64+0x22], R23 ;  /* 0x000022170e000986 */ /* 0x0003e2000c10150c */
[----:B------:R-:W-:-:S04]  /*2b70*/  LEA R22, P0, R62, UR10, 0x1 ;  /* 0x0000000a3e167c11 */ /* 0x000fc8000f8008ff */
[----:B-1----:R-:W-:Y:S02]  /*2b80*/  LEA.HI.X R23, R62, UR11, R21, 0x1, P0 ;  /* 0x0000000b3e177c11 */ /* 0x002fe400080f0c15 */
[----:B------:R-:W-:-:S04]  /*2b90*/  LEA R20, P0, R58, UR10, 0x1 ;  /* 0x0000000a3a147c11 */ /* 0x000fc8000f8008ff */
[----:B------:R-:W-:Y:S02]  /*2ba0*/  LEA.HI.X R21, R58, UR11, R91, 0x1, P0 ;  /* 0x0000000b3a157c11 */ /* 0x000fe400080f0c5b */
[----:B------:R-:W-:-:S05]  /*2bb0*/  IADD3 R9, P0, R8, R56, RZ ;  /* 0x0000003808097210 */ /* 0x000fca0007f1e0ff */
[----:B------:R-:W-:Y:S01]  /*2bc0*/  IMAD.X R6, R89, 0x1, R7, P0 ;  /* 0x0000000159067824 */ /* 0x000fe200000e0607 */
[----:B------:R-:W-:-:S04]  /*2bd0*/  LEA R8, P0, R9, UR10, 0x1 ;  /* 0x0000000a09087c11 */ /* 0x000fc8000f8008ff */
[----:B------:R-:W-:Y:S02]  /*2be0*/  LEA.HI.X R9, R9, UR11, R6, 0x1, P0 ;  /* 0x0000000b09097c11 */ /* 0x000fe400080f0c06 */
[----:B------:R-:W-:-:S04]  /*2bf0*/  LEA R6, P0, R95, UR10, 0x1 ;  /* 0x0000000a5f067c11 */ /* 0x000fc8000f8008ff */
[----:B------:R-:W-:Y:S02]  /*2c00*/  LEA.HI.X R7, R95, UR11, R60, 0x1, P0 ;  /* 0x0000000b5f077c11 */ /* 0x000fe400080f0c3c */
[----:B------:R-:W-:Y:S02]  /*2c10*/  ISETP.GT.AND P0, PT, R16, RZ, P2 ;  /* 0x000000ff1000720c */ /* 0x000fe40001704270 */
[----:B------:R-:W-:-:S11]  /*2c20*/  P2R R60, PR, RZ, 0x4 ;  /* 0x00000004ff3c7803 */ /* 0x000fd60000000000 */
[----:B------:R-:W-:Y:S05]  /*2c30*/  @!P0 BRA `(.L_x_50) ;  /* 0x0000000000048947 */ /* 0x000fea0003800000 */
[----:B------:R1:W5:Y:S02]  /*2c40*/  LDG.E.LTC128B.U16 R90, desc[UR12][R2.64+0x30] ;  /* 0x0000300c025a7981 */ /* 0x000364000c1e1520 */
.L_x_50:
[----:B------:R-:W-:Y:S05]  /*2c50*/  BSYNC B0 ;  /* 0x0000000000007941 */ /* 0x000fea0003800000 */
.L_x_49:
[----:B-----5:R-:W-:Y:S01]  /*2c60*/  HADD2.F32 R57, -RZ, R90.H0_H0 ;  /* 0x2000005aff397230 */ /* 0x020fe20000004100 */
[----:B------:R-:W-:Y:S01]  /*2c70*/  ISETP.GT.AND P1, PT, R17, 0x19, PT ;  /* 0x000000191100780c */ /* 0x000fe20003f24270 */
[----:B------:R-:W-:Y:S03]  /*2c80*/  BSSY B0, `(.L_x_51) ;  /* 0x0000009000007945 */ /* 0x000fe60003800000 */
[----:B------:R-:W-:Y:S01]  /*2c90*/  FMUL R57, R57, R18 ;  /* 0x0000001239397220 */ /* 0x000fe20000400000 */
[----:B------:R-:W-:-:S03]  /*2ca0*/  P2R R67, PR, RZ, 0x2 ;  /* 0x00000002ff437803 */ /* 0x000fc60000000000 */
[----:B------:R-:W-:-:S05]  /*2cb0*/  FFMA R57, R68, R0, R57 ;  /* 0x0000000044397223 */ /* 0x000fca0000000039 */
[----:B------:R-:W-:-:S05]  /*2cc0*/  F2FP.F16.F32.PACK_AB R57, RZ, R57 ;  /* 0x00000039ff39723e */ /* 0x000fca00000000ff */
[----:B------:R0:W-:Y:S01]  /*2cd0*/  @P0 STG.E.U16 desc[UR12][R4.64+0x30], R57 ;  /* 0x0000303904000986 */ /* 0x0001e2000c10150c */
[----:B------:R-:W-:-:S13]  /*2ce0*/  ISETP.GT.AND P0, PT, R16, RZ, P1 ;  /* 0x000000ff1000720c */ /* 0x000fda0000f04270 */
[----:B0-----:R-:W-:Y:S05]  /*2cf0*/  @!P0 BRA `(.L_x_52) ;  /* 0x0000000000048947 */ /* 0x001fea0003800000 */
[----:B------:R0:W5:Y:S02]  /*2d00*/  LDG.E.LTC128B.U16 R90, desc[UR12][R2.64+0x32] ;  /* 0x0000320c025a7981 */ /* 0x000164000c1e1520 */
.L_x_52:
[----:B------:R-:W-:Y:S05]  /*2d10*/  BSYNC B0 ;  /* 0x0000000000007941 */ /* 0x000fea0003800000 */
.L_x_51:
        /* <DEDUP_REMOVED lines=9> */
.L_x_54:
[----:B------:R-:W-:Y:S05]  /*2db0*/  BSYNC B0 ;  /* 0x0000000000007941 */ /* 0x000fea0003800000 */
.L_x_53:
        /* <DEDUP_REMOVED lines=9> */
.L_x_56:
[----:B------:R-:W-:Y:S05]  /*2e50*/  BSYNC B0 ;  /* 0x0000000000007941 */ /* 0x000fea0003800000 */
.L_x_55:
        /* <DEDUP_REMOVED lines=11> */
.L_x_58:
[----:B------:R-:W-:Y:S05]  /*2f10*/  BSYNC B0 ;  /* 0x0000000000007941 */ /* 0x000fea0003800000 */
.L_x_57:
        /* <DEDUP_REMOVED lines=11> */
.L_x_60:
[----:B------:R-:W-:Y:S05]  /*2fd0*/  BSYNC B0 ;  /* 0x0000000000007941 */ /* 0x000fea0003800000 */
.L_x_59:
        /* <DEDUP_REMOVED lines=9> */
.L_x_62:
[----:B------:R-:W-:Y:S05]  /*3070*/  BSYNC B0 ;  /* 0x0000000000007941 */ /* 0x000fea0003800000 */
.L_x_61:
        /* <DEDUP_REMOVED lines=9> */
.L_x_64:
[----:B------:R-:W-:Y:S05]  /*3110*/  BSYNC B0 ;  /* 0x0000000000007941 */ /* 0x000fea0003800000 */
.L_x_63:
[----:B-----5:R-:W-:Y:S01]  /*3120*/  HADD2.F32 R57, -RZ, R90.H0_H0 ;  /* 0x2000005aff397230 */ /* 0x020fe20000004100 */
[----:B------:R-:W-:Y:S01]  /*3130*/  ISETP.GT.AND P5, PT, R17, 0x28, PT ;  /* 0x000000281100780c */ /* 0x000fe20003fa4270 */
[----:B------:R-:W-:Y:S03]  /*3140*/  BSSY B0, `(.L_x_65) ;  /* 0x0000009000007945 */ /* 0x000fe60003800000 */
[----:B------:R-:W-:-:S04]  /*3150*/  FMUL R56, R57, R18 ;  /* 0x0000001239387220 */ /* 0x000fc80000400000 */
[----:B------:R-:W-:-:S05]  /*3160*/  FFMA R56, R75, R0, R56 ;  /* 0x000000004b387223 */ /* 0x000fca0000000038 */
[----:B------:R-:W-:-:S05]  /*3170*/  F2FP.F16.F32.PACK_AB R56, RZ, R56 ;  /* 0x00000038ff38723e */ /* 0x000fca00000000ff */
[----:B------:R1:W-:Y:S01]  /*3180*/  @P0 STG.E.U16 desc[UR12][R14.64+0x42], R56 ;  /* 0x000042380e000986 */ /* 0x0003e2000c10150c */
[----:B------:R-:W-:Y:S02]  /*3190*/  ISETP.GT.AND P0, PT, R16, RZ, P5 ;  /* 0x000000ff1000720c */ /* 0x000fe40002f04270 */
[----:B-1----:R-:W-:-:S11]  /*31a0*/  P2R R56, PR, RZ, 0x20 ;  /* 0x00000020ff387803 */ /* 0x002fd60000000000 */
[----:B------:R-:W-:Y:S05]  /*31b0*/  @!P0 BRA `(.L_x_66) ;  /* 0x0000000000048947 */ /* 0x000fea0003800000 */
[----:B------:R1:W5:Y:S02]  /*31c0*/  LDG.E.LTC128B.U16 R90, desc[UR12][R2.64+0x50] ;  /* 0x0000500c025a7981 */ /* 0x000364000c1e1520 */
.L_x_66:
[----:B------:R-:W-:Y:S05]  /*31d0*/  BSYNC B0 ;  /* 0x0000000000007941 */ /* 0x000fea0003800000 */
.L_x_65:
        /* <DEDUP_REMOVED lines=11> */
.L_x_68:
[----:B------:R-:W-:Y:S05]  /*3290*/  BSYNC B0 ;  /* 0x0000000000007941 */ /* 0x000fea0003800000 */
.L_x_67:
        /* <DEDUP_REMOVED lines=9> */
.L_x_70:
[----:B------:R-:W-:Y:S05]  /*3330*/  BSYNC B0 ;  /* 0x0000000000007941 */ /* 0x000fea0003800000 */
.L_x_69:
        /* <DEDUP_REMOVED lines=9> */
.L_x_72:
[----:B------:R-:W-:Y:S05]  /*33d0*/  BSYNC B0 ;  /* 0x0000000000007941 */ /* 0x000fea0003800000 */
.L_x_71:
[----:B-----5:R-:W-:Y:S01]  /*33e0*/  HADD2.F32 R57, -RZ, R90.H0_H0 ;  /* 0x2000005aff397230 */ /* 0x020fe20000004100 */
[----:B------:R-:W-:Y:S01]  /*33f0*/  ISETP.GT.AND P3, PT, R17, 0x30, PT ;  /* 0x000000301100780c */ /* 0x000fe20003f64270 */
[----:B------:R-:W-:Y:S03]  /*3400*/  BSSY B0, `(.L_x_73) ;  /* 0x0000008000007945 */ /* 0x000fe60003800000 */
[----:B------:R-:W-:-:S04]  /*3410*/  FMUL R56, R57, R18 ;  /* 0x0000001239387220 */ /* 0x000fc80000400000 */
[----:B------:R-:W-:-:S05]  /*3420*/  FFMA R56, R79, R0, R56 ;  /* 0x000000004f387223 */ /* 0x000fca0000000038 */
[----:B------:R-:W-:-:S05]  /*3430*/  F2FP.F16.F32.PACK_AB R56, RZ, R56 ;  /* 0x00000038ff38723e */ /* 0x000fca00000000ff */
[----:B------:R0:W-:Y:S01]  /*3440*/  @P0 STG.E.U16 desc[UR12][R14.64+0x52], R56 ;  /* 0x000052380e000986 */ /* 0x0001e2000c10150c */
[----:B------:R-:W-:-:S13]  /*3450*/  ISETP.GT.AND P0, PT, R16, RZ, P3 ;  /* 0x000000ff1000720c */ /* 0x000fda0001f04270 */
[----:B0-----:R-:W-:Y:S05]  /*3460*/  @!P0 BRA `(.L_x_74) ;  /* 0x0000000000048947 */ /* 0x001fea0003800000 */
[----:B------:R0:W5:Y:S02]  /*3470*/  LDG.E.LTC128B.U16 R90, desc[UR12][R2.64+0x60] ;  /* 0x0000600c025a7981 */ /* 0x000164000c1e1520 */
.L_x_74:
[----:B------:R-:W-:Y:S05]  /*3480*/  BSYNC B0 ;  /* 0x0000000000007941 */ /* 0x000fea0003800000 */
.L_x_73:
        /* <DEDUP_REMOVED lines=10> */
.L_x_76:
[----:B------:R-:W-:Y:S05]  /*3530*/  BSYNC B0 ;  /* 0x0000000000007941 */ /* 0x000fea0003800000 */
.L_x_75:
        /* <DEDUP_REMOVED lines=9> */
.L_x_78:
[----:B------:R-:W-:Y:S05]  /*35d0*/  BSYNC B0 ;  /* 0x0000000000007941 */ /* 0x000fea0003800000 */
.L_x_77:
        /* <DEDUP_REMOVED lines=9> */
.L_x_80:
[----:B------:R-:W-:Y:S05]  /*3670*/  BSYNC B0 ;  /* 0x0000000000007941 */ /* 0x000fea0003800000 */
.L_x_79:
        /* <DEDUP_REMOVED lines=10> */
.L_x_82:
[----:B------:R-:W-:Y:S05]  /*3720*/  BSYNC B0 ;  /* 0x0000000000007941 */ /* 0x000fea0003800000 */
.L_x_81:
[----:B-----5:R-:W-:Y:S01]  /*3730*/  HADD2.F32 R57, -RZ, R90.H0_H0 ;  /* 0x2000005aff397230 */ /* 0x020fe20000004100 */
[----:B------:R-:W-:Y:S04]  /*3740*/  BSSY B0, `(.L_x_83) ;  /* 0x000000f000007945 */ /* 0x000fe80003800000 */
[----:B------:R-:W-:-:S04]  /*3750*/  FMUL R57, R57, R18 ;  /* 0x0000001239397220 */ /* 0x000fc80000400000 */
[----:B------:R-:W-:-:S05]  /*3760*/  FFMA R57, R84, R0, R57 ;  /* 0x0000000054397223 */ /* 0x000fca0000000039 */
[----:B------:R-:W-:-:S05]  /*3770*/  F2FP.F16.F32.PACK_AB R57, RZ, R57 ;  /* 0x00000039ff39723e */ /* 0x000fca00000000ff */
[----:B------:R1:W-:Y:S01]  /*3780*/  @P0 STG.E.U16 desc[UR12][R4.64+0x70], R57 ;  /* 0x0000703904000986 */ /* 0x0003e2000c10150c */
[----:B------:R-:W-:-:S05]  /*3790*/  IADD3 R58, P0, R61, R14, RZ ;  /* 0x0000000e3d3a7210 */ /* 0x000fca0007f1e0ff */
[----:B------:R-:W-:Y:S01]  /*37a0*/  IMAD.X R59, R19, 0x1, R15, P0 ;  /* 0x00000001133b7824 */ /* 0x000fe200000e060f */
[----:B------:R-:W-:-:S05]  /*37b0*/  IADD3 R62, P0, R61, R14, RZ ;  /* 0x0000000e3d3e7210 */ /* 0x000fca0007f1e0ff */
[----:B------:R-:W-:Y:S01]  /*37c0*/  IMAD.X R63, R19, 0x1, R15, P0 ;  /* 0x00000001133f7824 */ /* 0x000fe200000e060f */
[----:B------:R-:W-:-:S05]  /*37d0*/  IADD3 R56, P0, R61, R4, RZ ;  /* 0x000000043d387210 */ /* 0x000fca0007f1e0ff */
[----:B-1----:R-:W-:Y:S01]  /*37e0*/  IMAD.X R57, R19, 0x1, R5, P0 ;  /* 0x0000000113397824 */ /* 0x002fe200000e0605 */
[----:B------:R-:W-:-:S04]  /*37f0*/  ISETP.GT.AND P0, PT, R17, 0x39, PT ;  /* 0x000000391100780c */ /* 0x000fc80003f04270 */
[----:B------:R-:W-:-:S13]  /*3800*/  ISETP.GT.AND P4, PT, R16, RZ, P0 ;  /* 0x000000ff1000720c */ /* 0x000fda0000784270 */
[----:B------:R-:W-:Y:S05]  /*3810*/  @!P4 BRA `(.L_x_84) ;  /* 0x000000000004c947 */ /* 0x000fea0003800000 */
[----:B------:R1:W5:Y:S02]  /*3820*/  LDG.E.LTC128B.U16 R90, desc[UR12][R2.64+0x72] ;  /* 0x0000720c025a7981 */ /* 0x000364000c1e1520 */
.L_x_84:
[----:B------:R-:W-:Y:S05]  /*3830*/  BSYNC B0 ;  /* 0x0000000000007941 */ /* 0x000fea0003800000 */
.L_x_83:
[----:B01-3-5:R-:W-:Y:S01]  /*3840*/  HADD2.F32 R3, -RZ, R90.H0_H0 ;  /* 0x2000005aff037230 */ /* 0x02bfe20000004100 */
        /* <DEDUP_REMOVED lines=8> */
.L_x_86:
[----:B------:R-:W-:Y:S05]  /*38d0*/  BSYNC B0 ;  /* 0x0000000000007941 */ /* 0x000fea0003800000 */
.L_x_85:
[----:B-----5:R-:W-:Y:S01]  /*38e0*/  HADD2.F32 R3, -RZ, R90.H0_H0 ;  /* 0x2000005aff037230 */ /* 0x020fe20000004100 */
[----:B------:R-:W-:Y:S04]  /*38f0*/  BSSY B0, `(.L_x_87) ;  /* 0x0000008000007945 */ /* 0x000fe80003800000 */
[----:B------:R-:W-:-:S04]  /*3900*/  FMUL R3, R3, R18 ;  /* 0x0000001203037220 */ /* 0x000fc80000400000 */
[----:B------:R-:W-:-:S05]  /*3910*/  FFMA R3, R86, R0, R3 ;  /* 0x0000000056037223 */ /* 0x000fca0000000003 */
[----:B------:R-:W-:-:S05]  /*3920*/  F2FP.F16.F32.PACK_AB R3, RZ, R3 ;  /* 0x00000003ff03723e */ /* 0x000fca00000000ff */
[----:B------:R1:W-:Y:S01]  /*3930*/  @P4 STG.E.U16 desc[UR12][R14.64+0x70], R3 ;  /* 0x000070030e004986 */ /* 0x0003e2000c10150c */
[----:B------:R-:W-:-:S13]  /*3940*/  ISETP.GT.AND P4, PT, R16, 0x8, P0 ;  /* 0x000000081000780c */ /* 0x000fda0000784270 */
[----:B-1----:R-:W-:Y:S05]  /*3950*/  @!P4 BRA `(.L_x_88) ;  /* 0x000000000004c947 */ /* 0x002fea0003800000 */
[----:B------:R1:W5:Y:S02]  /*3960*/  LDG.E.LTC128B.U16 R90, desc[UR12][R12.64+0x72] ;  /* 0x0000720c0c5a7981 */ /* 0x000364000c1e1520 */
.L_x_88:
[----:B------:R-:W-:Y:S05]  /*3970*/  BSYNC B0 ;  /* 0x0000000000007941 */ /* 0x000fea0003800000 */
.L_x_87:
[----:B-----5:R-:W-:-:S05]  /*3980*/  HADD2.F32 R3, -RZ, R90.H0_H0 ;  /* 0x2000005aff037230 */ /* 0x020fca0000004100 */
[----:B------:R-:W-:-:S04]  /*3990*/  FMUL R2, R3, R18 ;  /* 0x0000001203027220 */ /* 0x000fc80000400000 */
[----:B------:R-:W-:-:S05]  /*39a0*/  FFMA R2, R87, R0, R2 ;  /* 0x0000000057027223 */ /* 0x000fca0000000002 */
[----:B------:R-:W-:-:S05]  /*39b0*/  F2FP.F16.F32.PACK_AB R2, RZ, R2 ;  /* 0x00000002ff02723e */ /* 0x000fca00000000ff */
[----:B------:R3:W-:Y:S01]  /*39c0*/  @P4 STG.E.U16 desc[UR12][R14.64+0x72], R2 ;  /* 0x000072020e004986 */ /* 0x0007e2000c10150c */
[----:B------:R-:W-:-:S13]  /*39d0*/  ISETP.GT.AND P4, PT, R16, 0x40, P6 ;  /* 0x000000401000780c */ /* 0x000fda0003784270 */
[----:B------:R-:W2:Y:S01]  /*39e0*/  @P4 LDG.E.LTC128B.U16 R90, desc[UR12][R22.64] ;  /* 0x0000000c165a4981 */ /* 0x000ea2000c1e1520 */
[----:B------:R-:W-:Y:S01]  /*39f0*/  BSSY B0, `(.L_x_89) ;  /* 0x000000a000007945 */ /* 0x000fe20003800000 */
[----:B--2---:R-:W-:-:S05]  /*3a00*/  HADD2.F32 R3, -RZ, R90.H0_H0 ;  /* 0x2000005aff037230 */ /* 0x004fca0000004100 */
[----:B------:R-:W-:-:S04]  /*3a10*/  FMUL R3, R3, R18 ;  /* 0x0000001203037220 */ /* 0x000fc80000400000 */
[----:B------:R-:W-:-:S05]  /*3a20*/  FFMA R3, R24, R0, R3 ;  /* 0x0000000018037223 */ /* 0x000fca0000000003 */
[----:B------:R-:W-:-:S05]  /*3a30*/  F2FP.F16.F32.PACK_AB R3, RZ, R3 ;  /* 0x00000003ff03723e */ /* 0x000fca00000000ff */
[----:B------:R3:W-:Y:S01]  /*3a40*/  @P4 STG.E.U16 desc[UR12][R56.64], R3 ;  /* 0x0000000338004986 */ /* 0x0007e2000c10150c */
[----:B------:R-:W-:-:S04]  /*3a50*/  ISETP.NE.AND P4, PT, R98, RZ, PT ;  /* 0x000000ff6200720c */ /* 0x000fc80003f85270 */
[----:B------:R-:W-:-:S13]  /*3a60*/  ISETP.GT.AND P4, PT, R16, 0x40, P4 ;  /* 0x000000401000780c */ /* 0x000fda0002784270 */
[----:B---3--:R-:W-:Y:S05]  /*3a70*/  @!P4 BRA `(.L_x_90) ;  /* 0x000000000004c947 */ /* 0x008fea0003800000 */
[----:B------:R2:W5:Y:S02]  /*3a80*/  LDG.E.LTC128B.U16 R90, desc[UR12][R20.64+0x2] ;  /* 0x0000020c145a7981 */ /* 0x000564000c1e1520 */
.L_x_90:
[----:B------:R-:W-:Y:S05]  /*3a90*/  BSYNC B0 ;  /* 0x0000000000007941 */ /* 0x000fea0003800000 */
.L_x_89:
[----:B-----5:R-:W-:Y:S01]  /*3aa0*/  HADD2.F32 R3, -RZ, R90.H0_H0 ;  /* 0x2000005aff037230 */ /* 0x020fe20000004100 */
[----:B------:R-:W-:Y:S01]  /*3ab0*/  ISETP.GT.AND P6, PT, R16, 0x48, P6 ;  /* 0x000000481000780c */ /* 0x000fe200037c4270 */
[----:B------:R-:W-:Y:S03]  /*3ac0*/  BSSY B0, `(.L_x_91) ;  /* 0x000000a000007945 */ /* 0x000fe60003800000 */
[----:B------:R-:W-:Y:S01]  /*3ad0*/  FMUL R2, R3, R18 ;  /* 0x0000001203027220 */ /* 0x000fe20000400000 */
[----:B------:R-:W-:-:S03]  /*3ae0*/  @P4 IMAD.MOV.U32 R3, RZ, RZ, R57 ;  /* 0x000000ffff034224 */ /* 0x000fc600078e0039 */
[----:B------:R-:W-:-:S05]  /*3af0*/  FFMA R2, R25, R0, R2 ;  /* 0x0000000019027223 */ /* 0x000fca0000000002 */
[----:B------:R-:W-:-:S04]  /*3b00*/  F2FP.F16.F32.PACK_AB R2, RZ, R2 ;  /* 0x00000002ff02723e */ /* 0x000fc800000000ff */
[----:B------:R-:W-:Y:S01]  /*3b10*/  PRMT R4, R2, 0x7610, R4 ;  /* 0x0000761002047816 */ /* 0x000fe20000000004 */
[----:B------:R-:W-:-:S05]  /*3b20*/  @P4 IMAD.MOV.U32 R2, RZ, RZ, R56 ;  /* 0x000000ffff024224 */ /* 0x000fca00078e0038 */
[----:B------:R3:W-:Y:S01]  /*3b30*/  @P4 STG.E.U16 desc[UR12][R2.64+0x2], R4 ;  /* 0x0000020402004986 */ /* 0x0007e2000c10150c */
[----:B------:R-:W-:Y:S05]  /*3b40*/  @!P6 BRA `(.L_x_92) ;  /* 0x000000000004e947 */ /* 0x000fea0003800000 */
[----:B------:R0:W5:Y:S02]  /*3b50*/  LDG.E.LTC128B.U16 R90, desc[UR12][R8.64] ;  /* 0x0000000c085a7981 */ /* 0x000164000c1e1520 */
.L_x_92:
[----:B------:R-:W-:Y:S05]  /*3b60*/  BSYNC B0 ;  /* 0x0000000000007941 */ /* 0x000fea0003800000 */
.L_x_91:
[----:B---3-5:R-:W-:Y:S01]  /*3b70*/  HADD2.F32 R3, -RZ, R90.H0_H0 ;  /* 0x2000005aff037230 */ /* 0x028fe20000004100 */
[----:B------:R-:W-:Y:S01]  /*3b80*/  ISETP.NE.AND P4, PT, R98, RZ, PT ;  /* 0x000000ff6200720c */ /* 0x000fe20003f85270 */
[----:B------:R-:W-:Y:S03]  /*3b90*/  BSSY B0, `(.L_x_93) ;  /* 0x0000008000007945 */ /* 0x000fe60003800000 */
[----:B------:R-:W-:Y:S01]  /*3ba0*/  FMUL R3, R3, R18 ;  /* 0x0000001203037220 */ /* 0x000fe20000400000 */
[----:B------:R-:W-:-:S03]  /*3bb0*/  ISETP.GT.AND P4, PT, R16, 0x48, P4 ;  /* 0x000000481000780c */ /* 0x000fc60002784270 */
[----:B------:R-:W-:-:S05]  /*3bc0*/  FFMA R3, R26, R0, R3 ;  /* 0x000000001a037223 */ /* 0x000fca0000000003 */
[----:B------:R-:W-:-:S05]  /*3bd0*/  F2FP.F16.F32.PACK_AB R3, RZ, R3 ;  /* 0x00000003ff03723e */ /* 0x000fca00000000ff */
[----:B------:R3:W-:Y:S01]  /*3be0*/  @P6 STG.E.U16 desc[UR12][R58.64], R3 ;  /* 0x000000033a006986 */ /* 0x0007e2000c10150c */
[----:B------:R-:W-:Y:S05]  /*3bf0*/  @!P4 BRA `(.L_x_94) ;  /* 0x000000000004c947 */ /* 0x000fea0003800000 */
[----:B------:R0:W5:Y:S02]  /*3c00*/  LDG.E.LTC128B.U16 R90, desc[UR12][R6.64+0x2] ;  /* 0x0000020c065a7981 */ /* 0x000164000c1e1520 */
.L_x_94:
[----:B------:R-:W-:Y:S05]  /*3c10*/  BSYNC B0 ;  /* 0x0000000000007941 */ /* 0x000fea0003800000 */
.L_x_93:
[----:B---3-5:R-:W-:Y:S01]  /*3c20*/  HADD2.F32 R3, -RZ, R90.H0_H0 ;  /* 0x2000005aff037230 */ /* 0x028fe20000004100 */
[----:B------:R-:W-:Y:S01]  /*3c30*/  ISETP.NE.AND P6, PT, R100, RZ, PT ;  /* 0x000000ff6400720c */ /* 0x000fe20003fc5270 */
[----:B------:R-:W-:Y:S03]  /*3c40*/  BSSY B0, `(.L_x_95) ;  /* 0x0000008000007945 */ /* 0x000fe60003800000 */
[----:B------:R-:W-:-:S04]  /*3c50*/  FMUL R2, R3, R18 ;  /* 0x0000001203027220 */ /* 0x000fc80000400000 */
[----:B------:R-:W-:-:S05]  /*3c60*/  FFMA R2, R27, R0, R2 ;  /* 0x000000001b027223 */ /* 0x000fca0000000002 */
[----:B------:R-:W-:-:S05]  /*3c70*/  F2FP.F16.F32.PACK_AB R2, RZ, R2 ;  /* 0x00000002ff02723e */ /* 0x000fca00000000ff */
[----:B------:R3:W-:Y:S01]  /*3c80*/  @P4 STG.E.U16 desc[UR12][R62.64+0x2], R2 ;  /* 0x000002023e004986 */ /* 0x0007e2000c10150c */
[----:B------:R-:W-:-:S13]  /*3c90*/  ISETP.GT.AND P4, PT, R16, 0x40, P6 ;  /* 0x000000401000780c */ /* 0x000fda0003784270 */
[----:B---3--:R-:W-:Y:S05]  /*3ca0*/  @!P4 BRA `(.L_x_96) ;  /* 0x000000000004c947 */ /* 0x008fea0003800000 */
[----:B------:R3:W5:Y:S02]  /*3cb0*/  LDG.E.LTC128B.U16 R90, desc[UR12][R20.64+0x10] ;  /* 0x0000100c145a7981 */ /* 0x000764000c1e1520 */
.L_x_96:
[----:B------:R-:W-:Y:S05]  /*3cc0*/  BSYNC B0 ;  /* 0x0000000000007941 */ /* 0x000fea0003800000 */
.L_x_95:
[----:B-----5:R-:W-:Y:S01]  /*3cd0*/  HADD2.F32 R3, -RZ, R90.H0_H0 ;  /* 0x2000005aff037230 */ /* 0x020fe20000004100 */
[----:B------:R-:W-:Y:S01]  /*3ce0*/  ISETP.NE.AND P6, PT, R101, RZ, PT ;  /* 0x000000ff6500720c */ /* 0x000fe20003fc5270 */
[----:B------:R-:W-:Y:S01]  /*3cf0*/  @P4 IMAD.MOV.U32 R2, RZ, RZ, R56 ;  /* 0x000000ffff024224 */ /* 0x000fe200078e0038 */
[----:B------:R-:W-:Y:S02]  /*3d00*/  BSSY B0, `(.L_x_97) ;  /* 0x000000a000007945 */ /* 0x000fe40003800000 */
[----:B------:R-:W-:-:S04]  /*3d10*/  FMUL R3, R3, R18 ;  /* 0x0000001203037220 */ /* 0x000fc80000400000 */
[----:B------:R-:W-:-:S05]  /*3d20*/  FFMA R3, R28, R0, R3 ;  /* 0x000000001c037223 */ /* 0x000fca0000000003 */
[----:B------:R-:W-:-:S04]  /*3d30*/  F2FP.F16.F32.PACK_AB R3, RZ, R3 ;  /* 0x00000003ff03723e */ /* 0x000fc800000000ff */
[----:B------:R-:W-:Y:S01]  /*3d40*/  PRMT R4, R3, 0x7610, R4 ;  /* 0x0000761003047816 */ /* 0x000fe20000000004 */
[----:B------:R-:W-:-:S05]  /*3d50*/  @P4 IMAD.MOV.U32 R3, RZ, RZ, R57 ;  /* 0x000000ffff034224 */ /* 0x000fca00078e0039 */
[----:B------:R0:W-:Y:S01]  /*3d60*/  @P4 STG.E.U16 desc[UR12][R2.64+0x10], R4 ;  /* 0x0000100402004986 */ /* 0x0001e2000c10150c */
[----:B------:R-:W-:-:S13]  /*3d70*/  ISETP.GT.AND P4, PT, R16, 0x40, P6 ;  /* 0x000000401000780c */ /* 0x000fda0003784270 */
[----:B0-----:R-:W-:Y:S05]  /*3d80*/  @!P4 BRA `(.L_x_98) ;  /* 0x000000000004c947 */ /* 0x001fea0003800000 */
[----:B------:R0:W5:Y:S02]  /*3d90*/  LDG.E.LTC128B.U16 R90, desc[UR12][R20.64+0x12] ;  /* 0x0000120c145a7981 */ /* 0x000164000c1e1520 */
.L_x_98:
[----:B------:R-:W-:Y:S05]  /*3da0*/  BSYNC B0 ;  /* 0x0000000000007941 */ /* 0x000fea0003800000 */
.L_x_97:
[----:B-----5:R-:W-:Y:S01]  /*3db0*/  HADD2.F32 R3, -RZ, R90.H0_H0 ;  /* 0x2000005aff037230 */ /* 0x020fe20000004100 */
[----:B------:R-:W-:Y:S04]  /*3dc0*/  BSSY B0, `(.L_x_99) ;  /* 0x000000c000007945 */ /* 0x000fe80003800000 */
[----:B------:R-:W-:Y:S01]  /*3dd0*/  FMUL R2, R3, R18 ;  /* 0x0000001203027220 */ /* 0x000fe20000400000 */
[----:B------:R-:W-:-:S03]  /*3de0*/  @P4 IMAD.MOV.U32 R3, RZ, RZ, R57 ;  /* 0x000000ffff034224 */ /* 0x000fc600078e0039 */
[----:B------:R-:W-:-:S05]  /*3df0*/  FFMA R2, R29, R0, R2 ;  /* 0x000000001d027223 */ /* 0x000fca0000000002 */
[----:B------:R-:W-:-:S04]  /*3e00*/  F2FP.F16.F32.PACK_AB R2, RZ, R2 ;  /* 0x00000002ff02723e */ /* 0x000fc800000000ff */
[----:B------:R-:W-:Y:S01]  /*3e10*/  PRMT R4, R2, 0x7610, R4 ;  /* 0x0000761002047816 */ /* 0x000fe20000000004 */
[----:B------:R-:W-:-:S05]  /*3e20*/  @P4 IMAD.MOV.U32 R2, RZ, RZ, R56 ;  /* 0x000000ffff024224 */ /* 0x000fca00078e0038 */
[----:B------:R0:W-:Y:S01]  /*3e30*/  @P4 STG.E.U16 desc[UR12][R2.64+0x12], R4 ;  /* 0x0000120402004986 */ /* 0x0001e2000c10150c */
[----:B------:R-:W-:-:S04]  /*3e40*/  ISETP.NE.AND P4, PT, R100, RZ, PT ;  /* 0x000000ff6400720c */ /* 0x000fc80003f85270 */
[----:B------:R-:W-:-:S13]  /*3e50*/  ISETP.GT.AND P4, PT, R16, 0x48, P4 ;  /* 0x000000481000780c */ /* 0x000fda0002784270 */
[----:B0-----:R-:W-:Y:S05]  /*3e60*/  @!P4 BRA `(.L_x_100) ;  /* 0x000000000004c947 */ /* 0x001fea0003800000 */
[----:B------:R0:W5:Y:S02]  /*3e70*/  LDG.E.LTC128B.U16 R90, desc[UR12][R6.64+0x10] ;  /* 0x0000100c065a7981 */ /* 0x000164000c1e1520 */
.L_x_100:
[----:B------:R-:W-:Y:S05]  /*3e80*/  BSYNC B0 ;  /* 0x0000000000007941 */ /* 0x000fea0003800000 */
.L_x_99:
        /* <DEDUP_REMOVED lines=9> */
.L_x_102:
[----:B------:R-:W-:Y:S05]  /*3f20*/  BSYNC B0 ;  /* 0x0000000000007941 */ /* 0x000fea0003800000 */
.L_x_101:
[----:B-----5:R-:W-:Y:S01]  /*3f30*/  HADD2.F32 R3, -RZ, R90.H0_H0 ;  /* 0x2000005aff037230 */ /* 0x020fe20000004100 */
[----:B------:R-:W-:Y:S01]  /*3f40*/  ISETP.NE.AND P6, PT, R88, RZ, PT ;  /* 0x000000ff5800720c */ /* 0x000fe20003fc5270 */
        /* <DEDUP_REMOVED lines=11> */
.L_x_104:
[----:B------:R-:W-:Y:S05]  /*4000*/  BSYNC B0 ;  /* 0x0000000000007941 */ /* 0x000fea0003800000 */
.L_x_103:
        /* <DEDUP_REMOVED lines=13> */
.L_x_106:
[----:B------:R-:W-:Y:S05]  /*40e0*/  BSYNC B0 ;  /* 0x0000000000007941 */ /* 0x000fea0003800000 */
.L_x_105:
        /* <DEDUP_REMOVED lines=13> */
.L_x_108:
[----:B------:R-:W-:Y:S05]  /*41c0*/  BSYNC B0 ;  /* 0x0000000000007941 */ /* 0x000fea0003800000 */
.L_x_107:
[----:B-----5:R-:W-:Y:S01]  /*41d0*/  HADD2.F32 R3, -RZ, R90.H0_H0 ;  /* 0x2000005aff037230 */ /* 0x020fe20000004100 */
[----:B------:R-:W-:Y:S01]  /*41e0*/  BSSY B0, `(.L_x_109) ;  /* 0x000000b000007945 */ /* 0x000fe20003800000 */
[----:B------:R-:W-:-:S03]  /*41f0*/  @P4 IMAD.MOV.U32 R2, RZ, RZ, R10 ;  /* 0x000000ffff024224 */ /* 0x000fc600078e000a */
        /* <DEDUP_REMOVED lines=9> */
.L_x_110:
[----:B------:R-:W-:Y:S05]  /*4290*/  BSYNC B0 ;  /* 0x0000000000007941 */ /* 0x000fea0003800000 */
.L_x_109:
        /* <DEDUP_REMOVED lines=13> */
.L_x_112:
[----:B------:R-:W-:Y:S05]  /*4370*/  BSYNC B0 ;  /* 0x0000000000007941 */ /* 0x000fea0003800000 */
.L_x_111:
        /* <DEDUP_REMOVED lines=13> */
.L_x_114:
[----:B------:R-:W-:Y:S05]  /*4450*/  BSYNC B0 ;  /* 0x0000000000007941 */ /* 0x000fea0003800000 */
.L_x_113:
        /* <DEDUP_REMOVED lines=13> */
.L_x_116:
[----:B------:R-:W-:Y:S05]  /*4530*/  BSYNC B0 ;  /* 0x0000000000007941 */ /* 0x000fea0003800000 */
.L_x_115:
        /* <DEDUP_REMOVED lines=12> */
.L_x_118:
[----:B------:R-:W-:Y:S05]  /*4600*/  BSYNC B0 ;  /* 0x0000000000007941 */ /* 0x000fea0003800000 */
.L_x_117:
        /* <DEDUP_REMOVED lines=13> */
.L_x_120:
[----:B------:R-:W-:Y:S05]  /*46e0*/  BSYNC B0 ;  /* 0x0000000000007941 */ /* 0x000fea0003800000 */
.L_x_119:
        /* <DEDUP_REMOVED lines=13> */
.L_x_122:
[----:B------:R-:W-:Y:S05]  /*47c0*/  BSYNC B0 ;  /* 0x0000000000007941 */ /* 0x000fea0003800000 */
.L_x_121:
        /* <DEDUP_REMOVED lines=13> */
.L_x_124:
[----:B------:R-:W-:Y:S05]  /*48a0*/  BSYNC B0 ;  /* 0x0000000000007941 */ /* 0x000fea0003800000 */
.L_x_123:
        /* <DEDUP_REMOVED lines=12> */
.L_x_126:
[----:B------:R-:W-:Y:S05]  /*4970*/  BSYNC B0 ;  /* 0x0000000000007941 */ /* 0x000fea0003800000 */
.L_x_125:
        /* <DEDUP_REMOVED lines=12> */
.L_x_128:
[----:B------:R-:W-:Y:S05]  /*4a40*/  BSYNC B0 ;  /* 0x0000000000007941 */ /* 0x000fea0003800000 */
.L_x_127:
        /* <DEDUP_REMOVED lines=13> */
.L_x_130:
[----:B------:R-:W-:Y:S05]  /*4b20*/  BSYNC B0 ;  /* 0x0000000000007941 */ /* 0x000fea0003800000 */
.L_x_129:
        /* <DEDUP_REMOVED lines=12> */
.L_x_132:
[----:B------:R-:W-:Y:S05]  /*4bf0*/  BSYNC B0 ;  /* 0x0000000000007941 */ /* 0x000fea0003800000 */
.L_x_131:
[----:B0----5:R-:W-:Y:S01]  /*4c00*/  HADD2.F32 R3, -RZ, R90.H0_H0 ;  /* 0x2000005aff037230 */ /* 0x021fe20000004100 */
[----:B------:R-:W-:Y:S01]  /*4c10*/  ISETP.GT.AND P4, PT, R16, 0x48, P6 ;  /* 0x000000481000780c */ /* 0x000fe20003784270 */
        /* <DEDUP_REMOVED lines=8> */
[----:B------:R-:W-:Y:S05]  /*4ca0*/  @!P4 BRA `(.L_x_134) ;  /* 0x000000000004c947 */ /* 0x000fea0003800000 */
[----:B------:R0:W5:Y:S02]  /*4cb0*/  LDG.E.LTC128B.U16 R90, desc[UR12][R6.64+0x52] ;  /* 0x0000520c065a7981 */ /* 0x000164000c1e1520 */
.L_x_134:
[----:B------:R-:W-:Y:S05]  /*4cc0*/  BSYNC B0 ;  /* 0x0000000000007941 */ /* 0x000fea0003800000 */
.L_x_133:
[----:B0----5:R-:W-:Y:S01]  /*4cd0*/  HADD2.F32 R3, -RZ, R90.H0_H0 ;  /* 0x2000005aff037230 */ /* 0x021fe20000004100 */
        /* <DEDUP_REMOVED lines=11> */
.L_x_136:
[----:B------:R-:W-:Y:S05]  /*4d90*/  BSYNC B0 ;  /* 0x0000000000007941 */ /* 0x000fea0003800000 */
.L_x_135:
        /* <DEDUP_REMOVED lines=12> */
.L_x_138:
[----:B------:R-:W-:Y:S05]  /*4e60*/  BSYNC B0 ;  /* 0x0000000000007941 */ /* 0x000fea0003800000 */
.L_x_137:
        /* <DEDUP_REMOVED lines=12> */
.L_x_140:
[----:B------:R-:W-:Y:S05]  /*4f30*/  BSYNC B0 ;  /* 0x0000000000007941 */ /* 0x000fea0003800000 */
.L_x_139:
        /* <DEDUP_REMOVED lines=12> */
.L_x_142:
[----:B------:R-:W-:Y:S05]  /*5000*/  BSYNC B0 ;  /* 0x0000000000007941 */ /* 0x000fea0003800000 */
.L_x_141:
        /* <DEDUP_REMOVED lines=12> */
.L_x_144:
[----:B------:R-:W-:Y:S05]  /*50d0*/  BSYNC B0 ;  /* 0x0000000000007941 */ /* 0x000fea0003800000 */
.L_x_143:
        /* <DEDUP_REMOVED lines=12> */
.L_x_146:
[----:B------:R-:W-:Y:S05]  /*51a0*/  BSYNC B0 ;  /* 0x0000000000007941 */ /* 0x000fea0003800000 */
.L_x_145:
[----:B0----5:R-:W-:Y:S01]  /*51b0*/  HADD2.F32 R3, -RZ, R90.H0_H0 ;  /* 0x2000005aff037230 */ /* 0x021fe20000004100 */
[----:B------:R-:W-:Y:S01]  /*51c0*/  ISETP.GT.AND P1, PT, R16, 0x48, P1 ;  /* 0x000000481000780c */ /* 0x000fe20000f24270 */
[----:B------:R-:W-:Y:S03]  /*51d0*/  BSSY B0, `(.L_x_147) ;  /* 0x0000007000007945 */ /* 0x000fe60003800000 */
[----:B------:R-:W-:-:S04]  /*51e0*/  FMUL R2, R3, R18 ;  /* 0x0000001203027220 */ /* 0x000fc80000400000 */
[----:B------:R-:W-:-:S05]  /*51f0*/  FFMA R2, R53, R0, R2 ;  /* 0x0000000035027223 */ /* 0x000fca0000000002 */
[----:B------:R-:W-:-:S05]  /*5200*/  F2FP.F16.F32.PACK_AB R2, RZ, R2 ;  /* 0x00000002ff02723e */ /* 0x000fca00000000ff */
[----:B------:R0:W-:Y:S01]  /*5210*/  @P2 STG.E.U16 desc[UR12][R56.64+0x72], R2 ;  /* 0x0000720238002986 */ /* 0x0001e2000c10150c */
[----:B------:R-:W-:Y:S05]  /*5220*/  @!P1 BRA `(.L_x_148) ;  /* 0x0000000000049947 */ /* 0x000fea0003800000 */
[----:B------:R0:W5:Y:S02]  /*5230*/  LDG.E.LTC128B.U16 R90, desc[UR12][R6.64+0x70] ;  /* 0x0000700c065a7981 */ /* 0x000164000c1e1520 */
.L_x_148:
[----:B------:R-:W-:Y:S05]  /*5240*/  BSYNC B0 ;  /* 0x0000000000007941 */ /* 0x000fea0003800000 */
.L_x_147:
[----:B-----5:R-:W-:Y:S01]  /*5250*/  HADD2.F32 R3, -RZ, R90.H0_H0 ;  /* 0x2000005aff037230 */ /* 0x020fe20000004100 */
[----:B------:R-:W-:Y:S01]  /*5260*/  ISETP.GT.AND P0, PT, R16, 0x48, P0 ;  /* 0x000000481000780c */ /* 0x000fe20000704270 */
[----:B0-----:R-:W-:Y:S01]  /*5270*/  @P1 IMAD.MOV.U32 R2, RZ, RZ, R10 ;  /* 0x000000ffff021224 */ /* 0x001fe200078e000a */
        /* <DEDUP_REMOVED lines=9> */
.L_x_150:
[----:B------:R-:W-:Y:S05]  /*5310*/  BSYNC B0 ;  /* 0x0000000000007941 */ /* 0x000fea0003800000 */
.L_x_149:
[----:B0----5:R-:W-:-:S05]  /*5320*/  HADD2.F32 R3, -RZ, R90.H0_H0 ;  /* 0x2000005aff037230 */ /* 0x021fca0000004100 */
[----:B------:R-:W-:-:S04]  /*5330*/  FMUL R18, R3, R18 ;  /* 0x0000001203127220 */ /* 0x000fc80000400000 */
[----:B------:R-:W-:Y:S01]  /*5340*/  FFMA R18, R55, R0, R18 ;  /* 0x0000000037127223 */ /* 0x000fe20000000012 */
[----:B------:R-:W-:Y:S06]  /*5350*/  @!P0 EXIT ;  /* 0x000000000000894d */ /* 0x000fec0003800000 */
[----:B------:R-:W-:-:S05]  /*5360*/  F2FP.F16.F32.PACK_AB R18, RZ, R18 ;  /* 0x00000012ff12723e */ /* 0x000fca00000000ff */
[----:B------:R-:W-:Y:S01]  /*5370*/  STG.E.U16 desc[UR12][R10.64+0x72], R18 ;  /* 0x000072120a007986 */ /* 0x000fe2000c10150c */
[----:B------:R-:W-:Y:S05]  /*5380*/  EXIT ;  /* 0x000000000000794d */ /* 0x000fea0003800000 */
.L_x_28:
[----:B------:R-:W-:Y:S01]  /*5390*/  ULDC.64 UR4, c[0x0][0x5c8] ;  /* 0x0001720000047ab9 */ /* 0x000fe20000000a00 */
[----:B------:R-:W-:Y:S01]  /*53a0*/  ISETP.GT.AND P2, PT, R17, 0x1, PT ;  /* 0x000000011100780c */ /* 0x000fe20003f44270 */
[-C--:B------:R-:W-:Y:S01]  /*53b0*/  FMUL R56, R56, R0.reuse ;  /* 0x0000000038387220 */ /* 0x080fe20000400000 */
[----:B------:R-:W-:Y:S01]  /*53c0*/  LEA R6, P1, R12, UR4, 0x1 ;  /* 0x000000040c067c11 */ /* 0x000fe2000f8208ff */
[C---:B------:R-:W-:Y:S02]  /*53d0*/  IMAD.SHL.U32 R11, R14.reuse, 0x2, RZ ;  /* 0x000000020e0b7824 */ /* 0x040fe400078e00ff */
[-C--:B------:R-:W-:Y:S01]  /*53e0*/  FMUL R57, R57, R0.reuse ;  /* 0x0000000039397220 */ /* 0x080fe20000400000 */
[----:B------:R-:W-:Y:S01]  /*53f0*/  SHF.L.U64.HI R15, R14, 0x1, R15 ;  /* 0x000000010e0f7819 */ /* 0x000fe2000001020f */
[-C--:B------:R-:W-:Y:S01]  /*5400*/  FMUL R58, R58, R0.reuse ;  /* 0x000000003a3a7220 */ /* 0x080fe20000400000 */
[----:B------:R-:W-:Y:S01]  /*5410*/  LEA.HI.X R7, R12, UR5, R3, 0x1, P1 ;  /* 0x000000050c077c11 */ /* 0x000fe200088f0c03 */
[-C--:B------:R-:W-:Y:S01]  /*5420*/  FMUL R59, R59, R0.reuse ;  /* 0x000000003b3b7220 */ /* 0x080fe20000400000 */
[----:B------:R-:W-:Y:S01]  /*5430*/  ISETP.GT.AND P1, PT, R16, RZ, P2 ;  /* 0x000000ff1000720c */ /* 0x000fe20001724270 */
[----:B------:R-:W-:Y:S01]  /*5440*/  FMUL R60, R60, R0 ;  /* 0x000000003c3c7220 */ /* 0x000fe20000400000 */
[----:B------:R-:W-:Y:S01]  /*5450*/  F2FP.F16.F32.PACK_AB R56, RZ, R56 ;  /* 0x00000038ff38723e */ /* 0x000fe200000000ff */
[----:B------:R-:W-:Y:S01]  /*5460*/  FMUL R61, R61, R0 ;  /* 0x000000003d3d7220 */ /* 0x000fe20000400000 */
[----:B------:R-:W-:Y:S01]  /*5470*/  F2FP.F16.F32.PACK_AB R57, RZ, R57 ;  /* 0x00000039ff39723e */ /* 0x000fe200000000ff */
[----:B------:R-:W-:Y:S01]  /*5480*/  IMAD.SHL.U32 R9, R92, 0x2, RZ ;  /* 0x000000025c097824 */ /* 0x000fe200078e00ff */
[----:B------:R-:W-:Y:S01]  /*5490*/  ISETP.GT.AND P5, PT, R17, 0x8, PT ;  /* 0x000000081100780c */ /* 0x000fe20003fa4270 */
[----:B------:R-:W-:Y:S01]  /*54a0*/  @P0 STG.E.U16 desc[UR12][R6.64], R56 ;  /* 0x0000003806000986 */ /* 0x000fe2000c10150c */
[----:B------:R-:W-:Y:S01]  /*54b0*/  IADD3 R4, P0, R11, R6, RZ ;  /* 0x000000060b047210 */ /* 0x000fe20007f1e0ff */
[-C--:B------:R-:W-:Y:S01]  /*54c0*/  FMUL R62, R62, R0.reuse ;  /* 0x000000003e3e7220 */ /* 0x080fe20000400000 */
[----:B------:R-:W-:Y:S01]  /*54d0*/  ISETP.GT.AND P4, PT, R17, 0x9, PT ;  /* 0x000000091100780c */ /* 0x000fe20003f84270 */
[----:B------:R-:W-:Y:S01]  /*54e0*/  FMUL R63, R63, R0 ;  /* 0x000000003f3f7220 */ /* 0x000fe20000400000 */
[C---:B------:R-:W-:Y:S01]  /*54f0*/  ISETP.GT.AND P3, PT, R16.reuse, 0x8, P6 ;  /* 0x000000081000780c */ /* 0x040fe20003764270 */
[----:B------:R-:W-:Y:S01]  /*5500*/  @P1 IMAD.MOV.U32 R2, RZ, RZ, R6 ;  /* 0x000000ffff021224 */ /* 0x000fe200078e0006 */
[C---:B------:R-:W-:Y:S01]  /*5510*/  ISETP.GT.AND P2, PT, R16.reuse, 0x8, P2 ;  /* 0x000000081000780c */ /* 0x040fe20001744270 */
[--C-:B------:R-:W-:Y:S01]  /*5520*/  @P1 IMAD.MOV.U32 R3, RZ, RZ, R7.reuse ;  /* 0x000000ffff031224 */ /* 0x100fe200078e0007 */
[----:B------:R-:W-:Y:S01]  /*5530*/  F2FP.F16.F32.PACK_AB R58, RZ, R58 ;  /* 0x0000003aff3a723e */ /* 0x000fe200000000ff */
[----:B------:R-:W-:Y:S01]  /*5540*/  IMAD.X R5, R15, 0x1, R7, P0 ;  /* 0x000000010f057824 */ /* 0x000fe200000e0607 */
[----:B------:R-:W-:Y:S01]  /*5550*/  ISETP.GT.AND P0, PT, R16, RZ, P5 ;  /* 0x000000ff1000720c */ /* 0x000fe20002f04270 */
[-C--:B------:R-:W-:Y:S01]  /*5560*/  FMUL R64, R64, R0.reuse ;  /* 0x0000000040407220 */ /* 0x080fe20000400000 */
[----:B------:R0:W-:Y:S01]  /*5570*/  @P1 STG.E.U16 desc[UR12][R2.64+0x2], R57 ;  /* 0x0000023902001986 */ /* 0x0001e2000c10150c */
[----:B------:R-:W-:Y:S01]  /*5580*/  ISETP.GT.AND P1, PT, R16, RZ, P4 ;  /* 0x000000ff1000720c */ /* 0x000fe20002724270 */
[-C--:B------:R-:W-:Y:S01]  /*5590*/  FMUL R65, R65, R0.reuse ;  /* 0x0000000041417220 */ /* 0x080fe20000400000 */
[----:B------:R-:W-:Y:S01]  /*55a0*/  F2FP.F16.F32.PACK_AB R59, RZ, R59 ;  /* 0x0000003bff3b723e */ /* 0x000fe200000000ff */
[----:B------:R-:W-:Y:S01]  /*55b0*/  FMUL R66, R66, R0 ;  /* 0x0000000042427220 */ /* 0x000fe20000400000 */
[----:B------:R-:W-:Y:S01]  /*55c0*/  F2FP.F16.F32.PACK_AB R60, RZ, R60 ;  /* 0x0000003cff3c723e */ /* 0x000fe200000000ff */
[----:B------:R-:W-:Y:S01]  /*55d0*/  @P3 STG.E.U16 desc[UR12][R4.64], R58 ;  /* 0x0000003a04003986 */ /* 0x000fe2000c10150c */
[----:B------:R-:W-:Y:S01]  /*55e0*/  F2FP.F16.F32.PACK_AB R61, RZ, R61 ;  /* 0x0000003dff3d723e */ /* 0x000fe200000000ff */
[-C--:B------:R-:W-:Y:S01]  /*55f0*/  FMUL R67, R67, R0.reuse ;  /* 0x0000000043437220 */ /* 0x080fe20000400000 */
[----:B------:R-:W-:Y:S01]  /*5600*/  SHF.L.U64.HI R19, R92, 0x1, R19 ;  /* 0x000000015c137819 */ /* 0x000fe20000010213 */
[----:B------:R-:W-:Y:S01]  /*5610*/  @P2 STG.E.U16 desc[UR12][R4.64+0x2], R59 ;  /* 0x0000023b04002986 */ /* 0x000fe2000c10150c */
[----:B------:R-:W-:Y:S01]  /*5620*/  ISETP.GT.AND P2, PT, R16, 0x8, P5 ;  /* 0x000000081000780c */ /* 0x000fe20002f44270 */
[----:B------:R-:W-:Y:S01]  /*5630*/  FMUL R68, R68, R0 ;  /* 0x0000000044447220 */ /* 0x000fe20000400000 */
[----:B------:R-:W-:Y:S01]  /*5640*/  ISETP.GT.AND P3, PT, R17, 0x10, PT ;  /* 0x000000101100780c */ /* 0x000fe20003f64270 */
[----:B------:R-:W-:Y:S01]  /*5650*/  @P0 STG.E.U16 desc[UR12][R6.64+0x10], R60 ;  /* 0x0000103c06000986 */ /* 0x000fe2000c10150c */
[----:B------:R-:W-:Y:S01]  /*5660*/  F2FP.F16.F32.PACK_AB R62, RZ, R62 ;  /* 0x0000003eff3e723e */ /* 0x000fe200000000ff */
[----:B------:R-:W-:Y:S01]  /*5670*/  FMUL R69, R69, R0 ;  /* 0x0000000045457220 */ /* 0x000fe20000400000 */
[----:B------:R-:W-:Y:S01]  /*5680*/  F2FP.F16.F32.PACK_AB R63, RZ, R63 ;  /* 0x0000003fff3f723e */ /* 0x000fe200000000ff */
[----:B------:R-:W-:Y:S01]  /*5690*/  @P1 STG.E.U16 desc[UR12][R6.64+0x12], R61 ;  /* 0x0000123d06001986 */ /* 0x000fe2000c10150c */
[----:B0-----:R-:W-:Y:S01]  /*56a0*/  IADD3 R2, P0, P1, R9, R6, R11 ;  /* 0x0000000609027210 */ /* 0x001fe2000791e00b */
[----:B------:R-:W-:Y:S01]  /*56b0*/  FMUL R70, R70, R0 ;  /* 0x0000000046467220 */ /* 0x000fe20000400000 */
[----:B------:R-:W-:Y:S01]  /*56c0*/  F2FP.F16.F32.PACK_AB R64, RZ, R64 ;  /* 0x00000040ff40723e */ /* 0x000fe200000000ff */
[-C--:B------:R-:W-:Y:S01]  /*56d0*/  FMUL R71, R71, R0.reuse ;  /* 0x0000000047477220 */ /* 0x080fe20000400000 */
[----:B------:R-:W-:Y:S01]  /*56e0*/  IADD3.X R3, R19, R7, R15, P0, P1 ;  /* 0x0000000713037210 */ /* 0x000fe200007e240f */
[----:B------:R-:W-:Y:S01]  /*56f0*/  @P2 STG.E.U16 desc[UR12][R4.64+0x10], R62 ;  /* 0x0000103e04002986 */ /* 0x000fe2000c10150c */
[----:B------:R-:W-:Y:S01]  /*5700*/  ISETP.GT.AND P1, PT, R16, 0x8, P4 ;  /* 0x000000081000780c */ /* 0x000fe20002724270 */
[-C--:B------:R-:W-:Y:S01]  /*5710*/  FMUL R72, R72, R0.reuse ;  /* 0x0000000048487220 */ /* 0x080fe20000400000 */
[----:B------:R-:W-:Y:S01]  /*5720*/  ISETP.GT.AND P0, PT, R16, RZ, P3 ;  /* 0x000000ff1000720c */ /* 0x000fe20001f04270 */
[-C--:B------:R-:W-:Y:S01]  /*5730*/  FMUL R73, R73, R0.reuse ;  /* 0x0000000049497220 */ /* 0x080fe20000400000 */
[----:B------:R-:W-:Y:S01]  /*5740*/  ISETP.GT.AND P2, PT, R17, 0x11, PT ;  /* 0x000000111100780c */ /* 0x000fe20003f44270 */
[-C--:B------:R-:W-:Y:S01]  /*5750*/  FMUL R74, R74, R0.reuse ;  /* 0x000000004a4a7220 */ /* 0x080fe20000400000 */
[----:B------:R-:W-:Y:S01]  /*5760*/  F2FP.F16.F32.PACK_AB R65, RZ, R65 ;  /* 0x00000041ff41723e */ /* 0x000fe200000000ff */
[----:B------:R-:W-:Y:S01]  /*5770*/  FMUL R75, R75, R0 ;  /* 0x000000004b4b7220 */ /* 0x000fe20000400000 */
[----:B------:R-:W-:Y:S01]  /*5780*/  F2FP.F16.F32.PACK_AB R66, RZ, R66 ;  /* 0x00000042ff42723e */ /* 0x000fe200000000ff */
[-C--:B------:R-:W-:Y:S01]  /*5790*/  FMUL R76, R76, R0.reuse ;  /* 0x000000004c4c7220 */ /* 0x080fe20000400000 */
[----:B------:R-:W-:Y:S01]  /*57a0*/  F2FP.F16.F32.PACK_AB R67, RZ, R67 ;  /* 0x00000043ff43723e */ /* 0x000fe200000000ff */
[----:B------:R-:W-:Y:S01]  /*57b0*/  FMUL R77, R77, R0 ;  /* 0x000000004d4d7220 */ /* 0x000fe20000400000 */
[----:B------:R-:W-:Y:S01]  /*57c0*/  F2FP.F16.F32.PACK_AB R68, RZ, R68 ;  /* 0x00000044ff44723e */ /* 0x000fe200000000ff */
[----:B------:R-:W-:Y:S01]  /*57d0*/  @P1 STG.E.U16 desc[UR12][R4.64+0x12], R63 ;  /* 0x0000123f04001986 */ /* 0x000fe2000c10150c */
[----:B------:R-:W-:Y:S01]  /*57e0*/  ISETP.GT.AND P1, PT, R17, 0x19, PT ;  /* 0x000000191100780c */ /* 0x000fe20003f24270 */
[-C--:B------:R-:W-:Y:S01]  /*57f0*/  FMUL R78, R78, R0.reuse ;  /* 0x000000004e4e7220 */ /* 0x080fe20000400000 */
[----:B------:R-:W-:Y:S01]  /*5800*/  F2FP.F16.F32.PACK_AB R69, RZ, R69 ;  /* 0x00000045ff45723e */ /* 0x000fe200000000ff */
[----:B------:R-:W-:Y:S01]  /*5810*/  @P0 STG.E.U16 desc[UR12][R6.64+0x20], R64 ;  /* 0x0000204006000986 */ /* 0x000fe2000c10150c */
[----:B------:R-:W-:Y:S01]  /*5820*/  ISETP.GT.AND P0, PT, R16, RZ, P2 ;  /* 0x000000ff1000720c */ /* 0x000fe20001704270 */
[----:B------:R-:W-:Y:S01]  /*5830*/  FMUL R79, R79, R0 ;  /* 0x000000004f4f7220 */ /* 0x000fe20000400000 */
[----:B------:R-:W-:Y:S01]  /*5840*/  F2FP.F16.F32.PACK_AB R70, RZ, R70 ;  /* 0x00000046ff46723e */ /* 0x000fe200000000ff */
        /* <DEDUP_REMOVED lines=10> */
[----:B------:R-:W-:Y:S01]  /*58f0*/  @P0 STG.E.U16 desc[UR12][R6.64+0x22], R65 ;  /* 0x0000224106000986 */ /* 0x000fe2000c10150c */
[----:B------:R-:W-:Y:S01]  /*5900*/  ISETP.GT.AND P0, PT, R16, 0x8, P3 ;  /* 0x000000081000780c */ /* 0x000fe20001f04270 */
[-C--:B------:R-:W-:Y:S01]  /*5910*/  FMUL R85, R85, R0.reuse ;  /* 0x0000000055557220 */ /* 0x080fe20000400000 */
[----:B------:R-:W-:Y:S01]  /*5920*/  ISETP.GT.AND P5, PT, R17, 0x28, PT ;  /* 0x000000281100780c */ /* 0x000fe20003fa4270 */
        /* <DEDUP_REMOVED lines=8> */
[-C--:B------:R-:W-:Y:S01]  /*59b0*/  FMUL R26, R26, R0.reuse ;  /* 0x000000001a1a7220 */ /* 0x080fe20000400000 */
[----:B------:R-:W-:Y:S01]  /*59c0*/  ISETP.GT.AND P4, PT, R17, 0x30, PT ;  /* 0x000000301100780c */ /* 0x000fe20003f84270 */
[----:B------:R-:W-:Y:S01]  /*59d0*/  @P0 STG.E.U16 desc[UR12][R4.64+0x20], R66 ;  /* 0x0000204204000986 */ /* 0x000fe2000c10150c */
[----:B------:R-:W-:Y:S01]  /*59e0*/  ISETP.GT.AND P0, PT, R16, 0x8, P2 ;  /* 0x000000081000780c */ /* 0x000fe20001704270 */
[-C--:B------:R-:W-:Y:S01]  /*59f0*/  FMUL R27, R27, R0.reuse ;  /* 0x000000001b1b7220 */ /* 0x080fe20000400000 */
[----:B------:R-:W-:Y:S01]  /*5a00*/  ISETP.GT.AND P2, PT, R17, 0x18, PT ;  /* 0x000000181100780c */ /* 0x000fe20003f44270 */
[----:B------:R-:W-:Y:S01]  /*5a10*/  FMUL R28, R28, R0 ;  /* 0x000000001c1c7220 */ /* 0x000fe20000400000 */
[----:B------:R-:W-:Y:S01]  /*5a20*/  F2FP.F16.F32.PACK_AB R80, RZ, R80 ;  /* 0x00000050ff50723e */ /* 0x000fe200000000ff */
        /* <DEDUP_REMOVED lines=8> */
[----:B------:R-:W-:Y:S01]  /*5ab0*/  @P0 STG.E.U16 desc[UR12][R4.64+0x22], R67 ;  /* 0x0000224304000986 */ /* 0x000fe2000c10150c */
[----:B------:R-:W-:Y:S01]  /*5ac0*/  ISETP.GT.AND P0, PT, R16, RZ, P2 ;  /* 0x000000ff1000720c */ /* 0x000fe20001704270 */
[----:B------:R-:W-:Y:S01]  /*5ad0*/  FMUL R33, R33, R0 ;  /* 0x0000000021217220 */ /* 0x000fe20000400000 */
[----:B------:R-:W-:Y:S01]  /*5ae0*/  F2FP.F16.F32.PACK_AB R84, RZ, R84 ;  /* 0x00000054ff54723e */ /* 0x000fe200000000ff */
[-C--:B------:R-:W-:Y:S01]  /*5af0*/  FMUL R34, R34, R0.reuse ;  /* 0x0000000022227220 */ /* 0x080fe20000400000 */
[----:B------:R-:W-:Y:S01]  /*5b00*/  P2R R14, PR, RZ, 0x20 ;  /* 0x00000020ff0e7803 */ /* 0x000fe20000000000 */
        /* <DEDUP_REMOVED lines=9> */
[----:B------:R-:W-:Y:S01]  /*5ba0*/  ISETP.GT.AND P0, PT, R16, RZ, P1 ;  /* 0x000000ff1000720c */ /* 0x000fe20000f04270 */
        /* <DEDUP_REMOVED lines=13> */
[----:B------:R-:W-:Y:S01]  /*5c80*/  ISETP.GT.AND P0, PT, R16, 0x8, P2 ;  /* 0x000000081000780c */ /* 0x000fe20001704270 */
        /* <DEDUP_REMOVED lines=22> */
[----:B------:R-:W-:Y:S01]  /*5df0*/  FMUL R0, R55, R0 ;  /* 0x0000000037007220 */ /* 0x000fe20000400000 */
[----:B------:R-:W-:-:S02]  /*5e00*/  F2FP.F16.F32.PACK_AB R39, RZ, R39 ;  /* 0x00000027ff27723e */ /* 0x000fc400000000ff */
[----:B------:R-:W-:Y:S01]  /*5e10*/  F2FP.F16.F32.PACK_AB R40, RZ, R40 ;  /* 0x00000028ff28723e */ /* 0x000fe200000000ff */
[----:B------:R-:W-:Y:S01]  /*5e20*/  @P0 STG.E.U16 desc[UR12][R4.64+0x32], R71 ;  /* 0x0000324704000986 */ /* 0x000fe2000c10150c */
[----:B------:R-:W-:Y:S02]  /*5e30*/  ISETP.GT.AND P0, PT, R16, RZ, P2 ;  /* 0x000000ff1000720c */ /* 0x000fe40001704270 */
[----:B------:R-:W-:Y:S02]  /*5e40*/  F2FP.F16.F32.PACK_AB R41, RZ, R41 ;  /* 0x00000029ff29723e */ /* 0x000fe400000000ff */
[----:B------:R-:W-:Y:S02]  /*5e50*/  F2FP.F16.F32.PACK_AB R42, RZ, R42 ;  /* 0x0000002aff2a723e */ /* 0x000fe400000000ff */
[----:B------:R-:W-:Y:S02]  /*5e60*/  F2FP.F16.F32.PACK_AB R43, RZ, R43 ;  /* 0x0000002bff2b723e */ /* 0x000fe400000000ff */
[----:B------:R-:W-:-:S02]  /*5e70*/  F2FP.F16.F32.PACK_AB R44, RZ, R44 ;  /* 0x0000002cff2c723e */ /* 0x000fc400000000ff */
[----:B------:R-:W-:Y:S02]  /*5e80*/  F2FP.F16.F32.PACK_AB R45, RZ, R45 ;  /* 0x0000002dff2d723e */ /* 0x000fe400000000ff */
[----:B------:R-:W-:Y:S01]  /*5e90*/  F2FP.F16.F32.PACK_AB R46, RZ, R46 ;  /* 0x0000002eff2e723e */ /* 0x000fe200000000ff */
[----:B------:R-:W-:Y:S01]  /*5ea0*/  @P0 STG.E.U16 desc[UR12][R6.64+0x40], R72 ;  /* 0x0000404806000986 */ /* 0x000fe2000c10150c */
[----:B------:R-:W-:Y:S02]  /*5eb0*/  ISETP.GT.AND P0, PT, R16, RZ, P1 ;  /* 0x000000ff1000720c */ /* 0x000fe40000f04270 */
[----:B------:R-:W-:Y:S02]  /*5ec0*/  F2FP.F16.F32.PACK_AB R47, RZ, R47 ;  /* 0x0000002fff2f723e */ /* 0x000fe400000000ff */
[----:B------:R-:W-:Y:S02]  /*5ed0*/  F2FP.F16.F32.PACK_AB R48, RZ, R48 ;  /* 0x00000030ff30723e */ /* 0x000fe400000000ff */
[----:B------:R-:W-:-:S02]  /*5ee0*/  F2FP.F16.F32.PACK_AB R49, RZ, R49 ;  /* 0x00000031ff31723e */ /* 0x000fc400000000ff */
[----:B------:R-:W-:Y:S02]  /*5ef0*/  F2FP.F16.F32.PACK_AB R50, RZ, R50 ;  /* 0x00000032ff32723e */ /* 0x000fe400000000ff */
[----:B------:R-:W-:Y:S02]  /*5f00*/  F2FP.F16.F32.PACK_AB R51, RZ, R51 ;  /* 0x00000033ff33723e */ /* 0x000fe400000000ff */
[----:B------:R-:W-:Y:S01]  /*5f10*/  F2FP.F16.F32.PACK_AB R52, RZ, R52 ;  /* 0x00000034ff34723e */ /* 0x000fe200000000ff */
[----:B------:R-:W-:Y:S01]  /*5f20*/  @P0 STG.E.U16 desc[UR12][R6.64+0x42], R73 ;  /* 0x0000424906000986 */ /* 0x000fe2000c10150c */
[----:B------:R-:W-:Y:S02]  /*5f30*/  ISETP.GT.AND P0, PT, R16, 0x8, P2 ;  /* 0x000000081000780c */ /* 0x000fe40001704270 */
[----:B------:R-:W-:Y:S02]  /*5f40*/  ISETP.GT.AND P2, PT, R17, 0x38, PT ;  /* 0x000000381100780c */ /* 0x000fe40003f44270 */
[----:B------:R-:W-:-:S02]  /*5f50*/  F2FP.F16.F32.PACK_AB R53, RZ, R53 ;  /* 0x00000035ff35723e */ /* 0x000fc400000000ff */
[----:B------:R-:W-:-:S07]  /*5f60*/  F2FP.F16.F32.PACK_AB R54, RZ, R54 ;  /* 0x00000036ff36723e */ /* 0x000fce00000000ff */
[----:B------:R-:W-:Y:S01]  /*5f70*/  @P0 STG.E.U16 desc[UR12][R4.64+0x40], R74 ;  /* 0x0000404a04000986 */ /* 0x000fe2000c10150c */
[----:B------:R-:W-:-:S13]  /*5f80*/  ISETP.GT.AND P0, PT, R16, 0x8, P1 ;  /* 0x000000081000780c */ /* 0x000fda0000f04270 */
[----:B------:R-:W-:Y:S01]  /*5f90*/  @P0 STG.E.U16 desc[UR12][R4.64+0x42], R75 ;  /* 0x0000424b04000986 */ /* 0x000fe2000c10150c */
[----:B------:R-:W-:-:S13]  /*5fa0*/  ISETP.GT.AND P0, PT, R16, RZ, P5 ;  /* 0x000000ff1000720c */ /* 0x000fda0002f04270 */
[----:B------:R-:W-:Y:S01]  /*5fb0*/  @P0 STG.E.U16 desc[UR12][R6.64+0x50], R76 ;  /* 0x0000504c06000986 */ /* 0x000fe2000c10150c */
[----:B------:R-:W-:-:S04]  /*5fc0*/  ISETP.GT.AND P0, PT, R17, 0x29, PT ;  /* 0x000000291100780c */ /* 0x000fc80003f04270 */
[----:B------:R-:W-:-:S13]  /*5fd0*/  ISETP.GT.AND P1, PT, R16, RZ, P0 ;  /* 0x000000ff1000720c */ /* 0x000fda0000724270 */
[----:B------:R-:W-:Y:S01]  /*5fe0*/  @P1 STG.E.U16 desc[UR12][R6.64+0x52], R77 ;  /* 0x0000524d06001986 */ /* 0x000fe2000c10150c */
[----:B------:R-:W-:-:S13]  /*5ff0*/  ISETP.GT.AND P1, PT, R16, 0x8, P5 ;  /* 0x000000081000780c */ /* 0x000fda0002f24270 */
[----:B------:R-:W-:Y:S01]  /*6000*/  @P1 STG.E.U16 desc[UR12][R4.64+0x50], R78 ;  /* 0x0000504e04001986 */ /* 0x000fe2000c10150c */
[----:B------:R-:W-:-:S13]  /*6010*/  ISETP.GT.AND P1, PT, R16, 0x8, P0 ;  /* 0x000000081000780c */ /* 0x000fda0000724270 */
[----:B------:R-:W-:Y:S01]  /*6020*/  @P1 STG.E.U16 desc[UR12][R4.64+0x52], R79 ;  /* 0x0000524f04001986 */ /* 0x000fe2000c10150c */
[----:B------:R-:W-:-:S13]  /*6030*/  ISETP.GT.AND P1, PT, R16, RZ, P4 ;  /* 0x000000ff1000720c */ /* 0x000fda0002724270 */
[----:B------:R-:W-:Y:S01]  /*6040*/  @P1 STG.E.U16 desc[UR12][R6.64+0x60], R80 ;  /* 0x0000605006001986 */ /* 0x000fe2000c10150c */
[----:B------:R-:W-:-:S13]  /*6050*/  ISETP.GT.AND P1, PT, R16, RZ, P3 ;  /* 0x000000ff1000720c */ /* 0x000fda0001f24270 */
[----:B------:R-:W-:Y:S01]  /*6060*/  @P1 STG.E.U16 desc[UR12][R6.64+0x62], R81 ;  /* 0x0000625106001986 */ /* 0x000fe2000c10150c */
[----:B------:R-:W-:-:S13]  /*6070*/  ISETP.GT.AND P1, PT, R16, 0x8, P4 ;  /* 0x000000081000780c */ /* 0x000fda0002724270 */
[----:B------:R-:W-:Y:S01]  /*6080*/  @P1 STG.E.U16 desc[UR12][R4.64+0x60], R82 ;  /* 0x0000605204001986 */ /* 0x000fe2000c10150c */
[----:B------:R-:W-:-:S13]  /*6090*/  ISETP.GT.AND P1, PT, R16, 0x8, P3 ;  /* 0x000000081000780c */ /* 0x000fda0001f24270 */
[----:B------:R-:W-:Y:S01]  /*60a0*/  @P1 STG.E.U16 desc[UR12][R4.64+0x62], R83 ;  /* 0x0000625304001986 */ /* 0x000fe2000c10150c */
[----:B------:R-:W-:-:S05]  /*60b0*/  IADD3 R10, P1, R9, R4, RZ ;  /* 0x00000004090a7210 */ /* 0x000fca0007f3e0ff */
[----:B------:R-:W-:Y:S01]  /*60c0*/  IMAD.X R11, R19, 0x1, R5, P1 ;  /* 0x00000001130b7824 */ /* 0x000fe200008e0605 */
[----:B------:R-:W-:-:S13]  /*60d0*/  ISETP.GT.AND P1, PT, R16, RZ, P2 ;  /* 0x000000ff1000720c */ /* 0x000fda0001724270 */
[----:B------:R-:W-:Y:S01]  /*60e0*/  @P1 STG.E.U16 desc[UR12][R6.64+0x70], R84 ;  /* 0x0000705406001986 */ /* 0x000fe2000c10150c */
[----:B------:R-:W-:-:S05]  /*60f0*/  IADD3 R12, P1, R9, R4, RZ ;  /* 0x00000004090c7210 */ /* 0x000fca0007f3e0ff */
[----:B------:R-:W-:Y:S01]  /*6100*/  IMAD.X R13, R19, 0x1, R5, P1 ;  /* 0x00000001130d7824 */ /* 0x000fe200008e0605 */
[----:B------:R-:W-:-:S05]  /*6110*/  IADD3 R8, P1, R9, R6, RZ ;  /* 0x0000000609087210 */ /* 0x000fca0007f3e0ff */
[----:B------:R-:W-:Y:S01]  /*6120*/  IMAD.X R9, R19, 0x1, R7, P1 ;  /* 0x0000000113097824 */ /* 0x000fe200008e0607 */
[----:B------:R-:W-:-:S04]  /*6130*/  ISETP.GT.AND P1, PT, R17, 0x39, PT ;  /* 0x000000391100780c */ /* 0x000fc80003f24270 */
[----:B------:R-:W-:-:S13]  /*6140*/  ISETP.GT.AND P5, PT, R16, RZ, P1 ;  /* 0x000000ff1000720c */ /* 0x000fda0000fa4270 */
[----:B------:R-:W-:Y:S01]  /*6150*/  @P5 STG.E.U16 desc[UR12][R6.64+0x72], R85 ;  /* 0x0000725506005986 */ /* 0x000fe2000c10150c */
[----:B------:R-:W-:-:S13]  /*6160*/  ISETP.GT.AND P5, PT, R16, 0x8, P2 ;  /* 0x000000081000780c */ /* 0x000fda00017a4270 */
[----:B------:R-:W-:Y:S01]  /*6170*/  @P5 STG.E.U16 desc[UR12][R4.64+0x70], R86 ;  /* 0x0000705604005986 */ /* 0x000fe2000c10150c */
[----:B------:R-:W-:-:S13]  /*6180*/  ISETP.GT.AND P5, PT, R16, 0x8, P1 ;  /* 0x000000081000780c */ /* 0x000fda0000fa4270 */
[----:B------:R0:W-:Y:S01]  /*6190*/  @P5 STG.E.U16 desc[UR12][R4.64+0x72], R87 ;  /* 0x0000725704005986 */ /* 0x0001e2000c10150c */
[C---:B------:R-:W-:Y:S02]  /*61a0*/  ISETP.GT.AND P5, PT, R16.reuse, 0x40, P6 ;  /* 0x000000401000780c */ /* 0x040fe400037a4270 */
[----:B------:R-:W-:-:S11]  /*61b0*/  ISETP.GT.AND P6, PT, R16, 0x48, P6 ;  /* 0x000000481000780c */ /* 0x000fd600037c4270 */
[----:B------:R-:W-:Y:S01]  /*61c0*/  @P5 STG.E.U16 desc[UR12][R8.64], R24 ;  /* 0x0000001808005986 */ /* 0x000fe2000c10150c */
[----:B------:R-:W-:-:S04]  /*61d0*/  ISETP.GT.AND P5, PT, R17, 0x1, PT ;  /* 0x000000011100780c */ /* 0x000fc80003fa4270 */
[----:B------:R-:W-:-:S13]  /*61e0*/  ISETP.GT.AND P5, PT, R16, 0x40, P5 ;  /* 0x000000401000780c */ /* 0x000fda0002fa4270 */
[----:B0-----:R-:W-:Y:S02]  /*61f0*/  @P5 IMAD.MOV.U32 R4, RZ, RZ, R8 ;  /* 0x000000ffff045224 */ /* 0x001fe400078e0008 */
[----:B------:R-:W-:-:S05]  /*6200*/  @P5 IMAD.MOV.U32 R5, RZ, RZ, R9 ;  /* 0x000000ffff055224 */ /* 0x000fca00078e0009 */
[----:B------:R0:W-:Y:S01]  /*6210*/  @P5 STG.E.U16 desc[UR12][R4.64+0x2], R25 ;  /* 0x0000021904005986 */ /* 0x0001e2000c10150c */
[----:B------:R-:W-:-:S03]  /*6220*/  ISETP.NE.AND P5, PT, R14, RZ, PT ;  /* 0x000000ff0e00720c */ /* 0x000fc60003fa5270 */
[----:B------:R-:W-:Y:S01]  /*6230*/  @P6 STG.E.U16 desc[UR12][R10.64], R26 ;  /* 0x0000001a0a006986 */ /* 0x000fe2000c10150c */
[----:B------:R-:W-:-:S04]  /*6240*/  ISETP.GT.AND P6, PT, R17, 0x1, PT ;  /* 0x000000011100780c */ /* 0x000fc80003fc4270 */
[----:B------:R-:W-:-:S13]  /*6250*/  ISETP.GT.AND P6, PT, R16, 0x48, P6 ;  /* 0x000000481000780c */ /* 0x000fda00037c4270 */
[----:B------:R-:W-:Y:S01]  /*6260*/  @P6 STG.E.U16 desc[UR12][R12.64+0x2], R27 ;  /* 0x0000021b0c006986 */ /* 0x000fe2000c10150c */
[----:B------:R-:W-:-:S04]  /*6270*/  ISETP.GT.AND P6, PT, R17, 0x8, PT ;  /* 0x000000081100780c */ /* 0x000fc80003fc4270 */
[----:B------:R-:W-:-:S13]  /*6280*/  ISETP.GT.AND P6, PT, R16, 0x40, P6 ;  /* 0x000000401000780c */ /* 0x000fda00037c4270 */
[----:B0-----:R-:W-:Y:S02]  /*6290*/  @P6 IMAD.MOV.U32 R4, RZ, RZ, R8 ;  /* 0x000000ffff046224 */ /* 0x001fe400078e0008 */
[----:B------:R-:W-:-:S05]  /*62a0*/  @P6 IMAD.MOV.U32 R5, RZ, RZ, R9 ;  /* 0x000000ffff056224 */ /* 0x000fca00078e0009 */
[----:B------:R0:W-:Y:S01]  /*62b0*/  @P6 STG.E.U16 desc[UR12][R4.64+0x10], R28 ;  /* 0x0000101c04006986 */ /* 0x0001e2000c10150c */
[----:B------:R-:W-:-:S04]  /*62c0*/  ISETP.GT.AND P6, PT, R17, 0x9, PT ;  /* 0x000000091100780c */ /* 0x000fc80003fc4270 */
[----:B------:R-:W-:-:S13]  /*62d0*/  ISETP.GT.AND P6, PT, R16, 0x40, P6 ;  /* 0x000000401000780c */ /* 0x000fda00037c4270 */
[----:B0-----:R-:W-:Y:S02]  /*62e0*/  @P6 IMAD.MOV.U32 R4, RZ, RZ, R8 ;  /* 0x000000ffff046224 */ /* 0x001fe400078e0008 */
[----:B------:R-:W-:-:S05]  /*62f0*/  @P6 IMAD.MOV.U32 R5, RZ, RZ, R9 ;  /* 0x000000ffff056224 */ /* 0x000fca00078e0009 */
[----:B------:R0:W-:Y:S01]  /*6300*/  @P6 STG.E.U16 desc[UR12][R4.64+0x12], R29 ;  /* 0x0000121d04006986 */ /* 0x0001e2000c10150c */
[----:B------:R-:W-:-:S04]  /*6310*/  ISETP.GT.AND P6, PT, R17, 0x8, PT ;  /* 0x000000081100780c */ /* 0x000fc80003fc4270 */
[----:B------:R-:W-:-:S13]  /*6320*/  ISETP.GT.AND P6, PT, R16, 0x48, P6 ;  /* 0x000000481000780c */ /* 0x000fda00037c4270 */
        /* <DEDUP_REMOVED lines=52> */
[C---:B------:R-:W-:Y:S02]  /*6670*/  ISETP.GT.AND P6, PT, R16.reuse, 0x40, P5 ;  /* 0x000000401000780c */ /* 0x040fe40002fc4270 */
[----:B------:R-:W-:-:S11]  /*6680*/  ISETP.GT.AND P5, PT, R16, 0x48, P5 ;  /* 0x000000481000780c */ /* 0x000fd60002fa4270 */
[----:B0-----:R-:W-:Y:S02]  /*6690*/  @P6 IMAD.MOV.U32 R4, RZ, RZ, R8 ;  /* 0x000000ffff046224 */ /* 0x001fe400078e0008 */
[----:B------:R-:W-:-:S05]  /*66a0*/  @P6 IMAD.MOV.U32 R5, RZ, RZ, R9 ;  /* 0x000000ffff056224 */ /* 0x000fca00078e0009 */
[----:B------:R0:W-:Y:S01]  /*66b0*/  @P6 STG.E.U16 desc[UR12][R4.64+0x50], R44 ;  /* 0x0000502c04006986 */ /* 0x0001e2000c10150c */
[C---:B------:R-:W-:Y:S02]  /*66c0*/  ISETP.GT.AND P6, PT, R16.reuse, 0x40, P0 ;  /* 0x000000401000780c */ /* 0x040fe400007c4270 */
[----:B------:R-:W-:-:S11]  /*66d0*/  ISETP.GT.AND P0, PT, R16, 0x48, P0 ;  /* 0x000000481000780c */ /* 0x000fd60000704270 */
[----:B0-----:R-:W-:Y:S02]  /*66e0*/  @P6 IMAD.MOV.U32 R4, RZ, RZ, R8 ;  /* 0x000000ffff046224 */ /* 0x001fe400078e0008 */
[----:B------:R-:W-:-:S05]  /*66f0*/  @P6 IMAD.MOV.U32 R5, RZ, RZ, R9 ;  /* 0x000000ffff056224 */ /* 0x000fca00078e0009 */
[----:B------:R0:W-:Y:S01]  /*6700*/  @P6 STG.E.U16 desc[UR12][R4.64+0x52], R45 ;  /* 0x0000522d04006986 */ /* 0x0001e2000c10150c */
[C---:B------:R-:W-:Y:S02]  /*6710*/  ISETP.GT.AND P6, PT, R16.reuse, 0x40, P4 ;  /* 0x000000401000780c */ /* 0x040fe400027c4270 */
[C---:B------:R-:W-:Y:S01]  /*6720*/  ISETP.GT.AND P4, PT, R16.reuse, 0x48, P4 ;  /* 0x000000481000780c */ /* 0x040fe20002784270 */
[----:B------:R-:W-:Y:S01]  /*6730*/  @P5 STG.E.U16 desc[UR12][R2.64+0x50], R46 ;  /* 0x0000502e02005986 */ /* 0x000fe2000c10150c */
[C---:B------:R-:W-:Y:S02]  /*6740*/  ISETP.GT.AND P5, PT, R16.reuse, 0x40, P1 ;  /* 0x000000401000780c */ /* 0x040fe40000fa4270 */
[C---:B------:R-:W-:Y:S01]  /*6750*/  ISETP.GT.AND P1, PT, R16.reuse, 0x48, P1 ;  /* 0x000000481000780c */ /* 0x040fe20000f24270 */
[----:B------:R-:W-:Y:S01]  /*6760*/  @P0 STG.E.U16 desc[UR12][R2.64+0x52], R47 ;  /* 0x0000522f02000986 */ /* 0x000fe2000c10150c */
[C---:B------:R-:W-:Y:S02]  /*6770*/  ISETP.GT.AND P0, PT, R16.reuse, 0x40, P3 ;  /* 0x000000401000780c */ /* 0x040fe40001f04270 */
[----:B------:R-:W-:-:S03]  /*6780*/  ISETP.GT.AND P3, PT, R16, 0x48, P3 ;  /* 0x000000481000780c */ /* 0x000fc60001f64270 */
[----:B0-----:R-:W-:Y:S02]  /*6790*/  @P6 IMAD.MOV.U32 R4, RZ, RZ, R8 ;  /* 0x000000ffff046224 */ /* 0x001fe400078e0008 */
[----:B------:R-:W-:-:S05]  /*67a0*/  @P6 IMAD.MOV.U32 R5, RZ, RZ, R9 ;  /* 0x000000ffff056224 */ /* 0x000fca00078e0009 */
[----:B------:R0:W-:Y:S01]  /*67b0*/  @P6 STG.E.U16 desc[UR12][R4.64+0x60], R48 ;  /* 0x0000603004006986 */ /* 0x0001e2000c10150c */
[C---:B------:R-:W-:Y:S02]  /*67c0*/  ISETP.GT.AND P6, PT, R16.reuse, 0x40, P2 ;  /* 0x000000401000780c */ /* 0x040fe400017c4270 */
[----:B------:R-:W-:Y:S01]  /*67d0*/  ISETP.GT.AND P2, PT, R16, 0x48, P2 ;  /* 0x000000481000780c */ /* 0x000fe20001744270 */
[----:B0-----:R-:W-:Y:S02]  /*67e0*/  @P0 IMAD.MOV.U32 R4, RZ, RZ, R8 ;  /* 0x000000ffff040224 */ /* 0x001fe400078e0008 */
[----:B------:R-:W-:-:S05]  /*67f0*/  @P0 IMAD.MOV.U32 R5, RZ, RZ, R9 ;  /* 0x000000ffff050224 */ /* 0x000fca00078e0009 */
[----:B------:R0:W-:Y:S04]  /*6800*/  @P0 STG.E.U16 desc[UR12][R4.64+0x62], R49 ;  /* 0x0000623104000986 */ /* 0x0001e8000c10150c */
[----:B------:R1:W-:Y:S04]  /*6810*/  @P4 STG.E.U16 desc[UR12][R2.64+0x60], R50 ;  /* 0x0000603202004986 */ /* 0x0003e8000c10150c */
[----:B------:R1:W-:Y:S01]  /*6820*/  @P3 STG.E.U16 desc[UR12][R2.64+0x62], R51 ;  /* 0x0000623302003986 */ /* 0x0003e2000c10150c */
[----:B0-----:R-:W-:Y:S02]  /*6830*/  @P6 IMAD.MOV.U32 R4, RZ, RZ, R8 ;  /* 0x000000ffff046224 */ /* 0x001fe400078e0008 */
[----:B------:R-:W-:-:S05]  /*6840*/  @P6 IMAD.MOV.U32 R5, RZ, RZ, R9 ;  /* 0x000000ffff056224 */ /* 0x000fca00078e0009 */
[----:B------:R1:W-:Y:S04]  /*6850*/  @P6 STG.E.U16 desc[UR12][R4.64+0x70], R52 ;  /* 0x0000703404006986 */ /* 0x0003e8000c10150c */
[----:B------:R1:W-:Y:S04]  /*6860*/  @P5 STG.E.U16 desc[UR12][R8.64+0x72], R53 ;  /* 0x0000723508005986 */ /* 0x0003e8000c10150c */
[----:B------:R1:W-:Y:S01]  /*6870*/  @P2 STG.E.U16 desc[UR12][R2.64+0x70], R54 ;  /* 0x0000703602002986 */ /* 0x0003e2000c10150c */
[----:B------:R-:W-:Y:S05]  /*6880*/  @!P1 EXIT ;  /* 0x000000000000994d */ /* 0x000fea0003800000 */
[----:B------:R-:W-:-:S05]  /*6890*/  F2FP.F16.F32.PACK_AB R0, RZ, R0 ;  /* 0x00000000ff00723e */ /* 0x000fca00000000ff */
[----:B------:R-:W-:Y:S01]  /*68a0*/  STG.E.U16 desc[UR12][R2.64+0x72], R0 ;  /* 0x0000720002007986 */ /* 0x000fe2000c10150c */
[----:B------:R-:W-:Y:S05]  /*68b0*/  EXIT ;  /* 0x000000000000794d */ /* 0x000fea0003800000 */
.L_x_14:
[----:B------:R-:W-:-:S13]  /*68c0*/  ISETP.NE.AND P0, PT, R8, RZ, PT ;  /* 0x000000ff0800720c */ /* 0x000fda0003f05270 */
[----:B------:R-:W-:Y:S05]  /*68d0*/  @P0 EXIT ;  /* 0x000000000000094d */ /* 0x000fea0003800000 */
[----:B------:R-:W-:-:S13]  /*68e0*/  ELECT P0, URZ, PT ;  /* 0x00000000003f782f */ /* 0x000fda0003800000 */
[----:B------:R-:W-:Y:S05]  /*68f0*/  @!P0 BRA `(.L_x_151) ;  /* 0x00000004009c8947 */ /* 0x000fea0003800000 */
[----:B------:R-:W-:-:S13]  /*6900*/  ISETP.GE.AND P0, PT, R7, 0x1, PT ;  /* 0x000000010700780c */ /* 0x000fda0003f06270 */
[----:B------:R-:W-:Y:S05]  /*6910*/  @!P0 BRA `(.L_x_151) ;  /* 0x0000000400948947 */ /* 0x000fea0003800000 */
[----:B------:R-:W0:Y:S01]  /*6920*/  S2R R2, SR_CgaCtaId ;  /* 0x0000000000027919 */ /* 0x000e220000008800 */
[----:B------:R-:W1:Y:S01]  /*6930*/  LDC.64 R6, c[0x0][0x4d8] ;  /* 0x00013600ff067b82 */ /* 0x000e620000000a00 */
[----:B------:R-:W-:Y:S01]  /*6940*/  LOP3.LUT P0, RZ, R11, 0x1f, RZ, 0xc0, !PT ;  /* 0x0000001f0bff7812 */ /* 0x000fe2000780c0ff */
[----:B------:R-:W-:Y:S01]  /*6950*/  IMAD.SHL.U32 R12, R12, 0x80, RZ ;  /* 0x000000800c0c7824 */ /* 0x000fe200078e00ff */
[----:B------:R-:W-:Y:S01]  /*6960*/  ULDC.64 UR4, c[0x0][0x4b0] ;  /* 0x00012c0000047ab9 */ /* 0x000fe20000000a00 */
[----:B------:R-:W-:Y:S01]  /*6970*/  ISETP.NE.AND P2, PT, R13, RZ, PT ;  /* 0x000000ff0d00720c */ /* 0x000fe20003f45270 */
[----:B------:R-:W-:Y:S01]  /*6980*/  IMAD.SHL.U32 R95, R95, 0x40, RZ ;  /* 0x000000405f5f7824 */ /* 0x000fe200078e00ff */
[----:B------:R-:W-:Y:S01]  /*6990*/  ISETP.NE.OR P0, PT, R13, RZ, !P0 ;  /* 0x000000ff0d00720c */ /* 0x000fe20004705670 */
[----:B------:R-:W-:Y:S01]  /*69a0*/  IMAD.MOV.U32 R4, RZ, RZ, 0x1 ;  /* 0x00000001ff047424 */ /* 0x000fe200078e00ff */
[----:B------:R-:W-:Y:S01]  /*69b0*/  LOP3.LUT R13, R3, 0x2, RZ, 0xfc, !PT ;  /* 0x00000002030d7812 */ /* 0x000fe200078efcff */
[----:B------:R-:W-:-:S02]  /*69c0*/  IMAD.MOV.U32 R14, RZ, RZ, RZ ;  /* 0x000000ffff0e7224 */ /* 0x000fc400078e00ff */
[----:B------:R-:W-:Y:S02]  /*69d0*/  VIADD R11, R12, 0x40 ;  /* 0x000000400c0b7836 */ /* 0x000fe40000000000 */
[----:B-1----:R-:W-:Y:S02]  /*69e0*/  IMAD R21, R21, UR4, R6 ;  /* 0x0000000415157c24 */ /* 0x002fe4000f8e0206 */
[----:B------:R-:W-:Y:S02]  /*69f0*/  IMAD R94, R94, UR5, R7 ;  /* 0x000000055e5e7c24 */ /* 0x000fe4000f8e0207 */
[----:B------:R-:W-:Y:S02]  /*6a00*/  IMAD.MOV.U32 R7, RZ, RZ, RZ ;  /* 0x000000ffff077224 */ /* 0x000fe400078e00ff */
[----:B------:R-:W-:Y:S02]  /*6a10*/  IMAD.MOV.U32 R6, RZ, RZ, R5 ;  /* 0x000000ffff067224 */ /* 0x000fe400078e0005 */
[----:B0----5:R-:W-:-:S02]  /*6a20*/  IMAD.SHL.U32 R0, R2, 0x400, RZ ;  /* 0x0000040002007824 */ /* 0x021fc400078e00ff */
[----:B------:R-:W-:-:S03]  /*6a30*/  IMAD.SHL.U32 R2, R2, 0x10, RZ ;  /* 0x0000001002027824 */ /* 0x000fc600078e00ff */
[----:B------:R-:W-:-:S07]  /*6a40*/  LOP3.LUT R0, R0, 0x400, RZ, 0xc0, !PT ;  /* 0x0000040000007812 */ /* 0x000fce00078ec0ff */
.L_x_155:
[----:B------:R-:W0:Y:S01]  /*6a50*/  S2R R9, SR_CgaCtaId ;  /* 0x0000000000097919 */ /* 0x000e220000008800 */
[----:B------:R-:W-:-:S04]  /*6a60*/  MOV R8, 0x400 ;  /* 0x0000040000087802 */ /* 0x000fc80000000f00 */
[----:B0-----:R-:W-:Y:S02]  /*6a70*/  LEA R10, R9, R8, 0x18 ;  /* 0x00000008090a7211 */ /* 0x001fe400078ec0ff */
[----:B------:R-:W-:-:S03]  /*6a80*/  SHF.L.U32 R8, R4, 0x1f, RZ ;  /* 0x0000001f04087819 */ /* 0x000fc600000006ff */
[----:B------:R-:W-:-:S07]  /*6a90*/  IMAD R9, R7, 0x8, R10 ;  /* 0x0000000807097824 */ /* 0x000fce00078e020a */
.L_x_152:
[----:B0-----:R0:W1:Y:S02]  /*6aa0*/  SYNCS.PHASECHK.TRANS64.TRYWAIT P1, [R9+URZ+0x36090], R8 ;  /* 0x03609008090075a7 */ /* 0x001064000802017f */
[----:B-1----:R-:W-:Y:S05]  /*6ab0*/  @!P1 NANOSLEEP.SYNCS 0x989680 ;  /* 0x009896800000995d */ /* 0x002fea0003900000 */
[----:B------:R-:W1:Y:S02]  /*6ac0*/  @!P1 SYNCS.PHASECHK.TRANS64 P1, [R9+URZ+0x36090], R8 ;  /* 0x03609008090095a7 */ /* 0x000e64000802007f */
[----:B-1----:R-:W-:Y:S05]  /*6ad0*/  @!P1 BRA `(.L_x_152) ;  /* 0xfffffffc00f09947 */ /* 0x002fea000383ffff */
[----:B0-----:R-:W0:Y:S02]  /*6ae0*/  @!P2 LDC R8, c[0x0][0x500] ;  /* 0x00014000ff08ab82 */ /* 0x001e240000000800 */
[----:B0-----:R0:W-:Y:S02]  /*6af0*/  @!P2 SYNCS.ARRIVE.TRANS64 RZ, [R9+URZ+0x36000], R8 ;  /* 0x0360000809ffa9a7 */ /* 0x0011e4000800003f */
[----:B0-----:R-:W-:-:S04]  /*6b00*/  PRMT R8, R13, 0x9910, RZ ;  /* 0x000099100d087816 */ /* 0x001fc800000000ff */
[----:B------:R-:W-:-:S13]  /*6b10*/  ISETP.NE.AND P1, PT, R8, 0x2, PT ;  /* 0x000000020800780c */ /* 0x000fda0003f25270 */
[----:B------:R-:W-:Y:S05]  /*6b20*/  @P1 BRA `(.L_x_153) ;  /* 0x0000000000041947 */ /* 0x000fea0003800000 */
[----:B------:R-:W-:Y:S01]  /*6b30*/  BPT.TRAP 0x1 ;  /* 0x000000040000795c */ /* 0x000fe20000300000 */
.L_x_153:
[----:B------:R-:W-:Y:S05]  /*6b40*/  @P0 BRA `(.L_x_154) ;  /* 0x0000000000040947 */ /* 0x000fea0003800000 */
[----:B------:R-:W-:Y:S01]  /*6b50*/  BPT.TRAP 0x1 ;  /* 0x000000040000795c */ /* 0x000fe20000300000 */
.L_x_154:
[----:B------:R-:W-:Y:S01]  /*6b60*/  R2UR UR7, R14 ;  /* 0x000000000e0772ca */ /* 0x000fe200000e0000 */
[----:B------:R-:W-:Y:S01]  /*6b70*/  ULDC UR10, c[0x0][0x48c] ;  /* 0x00012300000a7ab9 */ /* 0x000fe20000000800 */
[----:B------:R-:W-:Y:S01]  /*6b80*/  R2UR UR19, R2 ;  /* 0x00000000021372ca */ /* 0x000fe200000e0000 */
[----:B------:R-:W-:Y:S01]  /*6b90*/  UISETP.NE.AND UP0, UPT, UR10, 0x1, UPT ;  /* 0x000000010a00788c */ /* 0x000fe2000bf05270 */
[C---:B------:R-:W-:Y:S01]  /*6ba0*/  R2UR UR6, R7.reuse ;  /* 0x00000000070672ca */ /* 0x040fe200000e0000 */
[----:B------:R-:W-:Y:S01]  /*6bb0*/  ULDC UR12, c[0x0][0x498] ;  /* 0x00012600000c7ab9 */ /* 0x000fe20000000800 */
[----:B------:R-:W-:Y:S01]  /*6bc0*/  IMAD R8, R7, 0x800, R0 ;  /* 0x0000080007087824 */ /* 0x000fe200078e0200 */
[----:B------:R-:W-:Y:S01]  /*6bd0*/  R2UR UR13, R9 ;  /* 0x00000000090d72ca */ /* 0x000fe200000e0000 */
[----:B------:R-:W-:Y:S01]  /*6be0*/  ULDC.64 UR26, c[0x0][0x198] ;  /* 0x00006600001a7ab9 */ /* 0x000fe20000000a00 */
[----:B------:R-:W-:Y:S01]  /*6bf0*/  PRMT R9, R21, 0x40, R94 ;  /* 0x0000004015097816 */ /* 0x000fe2000000005e */
[----:B------:R-:W-:Y:S01]  /*6c00*/  IMAD R8, R8, 0x2, R10 ;  /* 0x0000000208087824 */ /* 0x000fe200078e020a */
[----:B------:R-:W-:Y:S01]  /*6c10*/  UIADD3 UR20, UP1, UR26, 0xf0, URZ ;  /* 0x000000f01a147890 */ /* 0x000fe2000ff3e03f */
[----:B------:R-:W-:Y:S01]  /*6c20*/  ISETP.GT.AND P3, PT, R6, 0x1, PT ;  /* 0x000000010600780c */ /* 0x000fe20003f64270 */
[----:B------:R-:W-:Y:S01]  /*6c30*/  USHF.L.U32 UR7, UR7, 0x5, URZ ;  /* 0x0000000507077899 */ /* 0x000fe2000800063f */
[----:B------:R-:W-:Y:S01]  /*6c40*/  VIADD R7, R7, 0x1 ;  /* 0x0000000107077836 */ /* 0x000fe20000000000 */
[----:B------:R-:W-:Y:S01]  /*6c50*/  @UP0 ULDC.64 UR8, c[0x0][0x490] ;  /* 0x0001240000080ab9 */ /* 0x000fe20000000a00 */
[----:B------:R-:W-:Y:S01]  /*6c60*/  R2UR UR17, R8 ;  /* 0x00000000081172ca */ /* 0x000fe200000e0000 */
[----:B------:R-:W-:Y:S01]  /*6c70*/  ULOP3.LUT UR19, UR7, 0x10, UR19, 0xf8, !UPT ;  /* 0x0000001007137892 */ /* 0x000fe2000f8ef813 */
[----:B------:R-:W-:Y:S01]  /*6c80*/  IMAD.MOV.U32 R8, RZ, RZ, 0x3 ;  /* 0x00000003ff087424 */ /* 0x000fe200078e00ff */
[----:B------:R-:W-:Y:S01]  /*6c90*/  UIADD3 UR28, UP2, UR26, 0x1f0, URZ ;  /* 0x000001f01a1c7890 */ /* 0x000fe2000ff5e03f */
[----:B------:R-:W-:Y:S01]  /*6ca0*/  R2UR UR26, R9 ;  /* 0x00000000091a72ca */ /* 0x000fe200000e0000 */
[----:B------:R-:W-:Y:S01]  /*6cb0*/  UIMAD.WIDE.U32 UR4, UR19, UR8, URZ ;  /* 0x00000008130472a5 */ /* 0x000fe2000f8e003f */
[----:B------:R-:W-:Y:S01]  /*6cc0*/  R2UR UR8, R10 ;  /* 0x000000000a0872ca */ /* 0x000fe200000e0000 */
[----:B------:R-:W-:Y:S01]  /*6cd0*/  UIADD3.X UR21, URZ, UR27, URZ, UP1, !UPT ;  /* 0x0000001b3f157290 */ /* 0x000fe20008ffe43f */
[C---:B------:R-:W-:Y:S01]  /*6ce0*/  ISETP.NE.AND P1, PT, R7.reuse, 0x12, PT ;  /* 0x000000120700780c */ /* 0x040fe20003f25270 */
[----:B------:R-:W-:Y:S01]  /*6cf0*/  UMOV UR11, UR19 ;  /* 0x00000013000b7c82 */ /* 0x000fe20008000000 */
[----:B------:R-:W-:Y:S01]  /*6d00*/  @UP0 USHF.R.U32.HI UR11, URZ, UR9, UR5 ;  /* 0x000000093f0b0299 */ /* 0x000fe20008011605 */
[----:B------:R-:W-:Y:S01]  /*6d10*/  VIADD R6, R6, 0xffffffff ;  /* 0xffffffff06067836 */ /* 0x000fe20000000000 */
[----:B------:R-:W-:Y:S01]  /*6d20*/  UISETP.NE.AND UP0, UPT, UR12, 0x1, UPT ;  /* 0x000000010c00788c */ /* 0x000fe2000bf05270 */
[----:B------:R-:W-:Y:S01]  /*6d30*/  SEL R9, RZ, 0x1, P1 ;  /* 0x00000001ff097807 */ /* 0x000fe20000800000 */
[----:B------:R-:W-:Y:S01]  /*6d40*/  UIADD3 UR5, UR13, 0x36000, URZ ;  /* 0x000360000d057890 */ /* 0x000fe2000fffe03f */
[----:B------:R-:W-:Y:S01]  /*6d50*/  VIADD R14, R14, 0x1 ;  /* 0x000000010e0e7836 */ /* 0x000fe20000000000 */
[----:B------:R-:W-:Y:S01]  /*6d60*/  UIADD3.X UR29, URZ, UR27, URZ, UP2, !UPT ;  /* 0x0000001b3f1d7290 */ /* 0x000fe200097fe43f */
[----:B------:R-:W-:Y:S01]  /*6d70*/  R2UR UR27, R8 ;  /* 0x00000000081b72ca */ /* 0x000fe200000e0000 */
[----:B------:R-:W-:Y:S01]  /*6d80*/  UMOV UR13, UR11 ;  /* 0x0000000b000d7c82 */ /* 0x000fe20008000000 */
[----:B------:R-:W-:Y:S01]  /*6d90*/  ULEA UR4, UR6, UR8, 0xd ;  /* 0x0000000806047291 */ /* 0x000fe2000f8e683f */
[----:B------:R-:W-:Y:S01]  /*6da0*/  R2UR UR6, R12 ;  /* 0x000000000c0672ca */ /* 0x000fe200000e0000 */
[----:B------:R-:W-:Y:S01]  /*6db0*/  UMOV UR22, 0x0 ;  /* 0x0000000000167882 */ /* 0x000fe20000000000 */
[----:B------:R-:W-:Y:S01]  /*6dc0*/  UMOV UR23, 0x10000000 ;  /* 0x1000000000177882 */ /* 0x000fe20000000000 */
[----:B------:R-:W-:Y:S01]  /*6dd0*/  @UP0 ULDC UR8, c[0x0][0x49c] ;  /* 0x0001270000080ab9 */ /* 0x000fe20000000800 */
[----:B------:R-:W-:Y:S01]  /*6de0*/  @UP0 ULDC UR18, c[0x0][0x4a0] ;  /* 0x0001280000120ab9 */ /* 0x000fe20000000800 */
[----:B------:R-:W-:Y:S01]  /*6df0*/  UIMAD.WIDE.U32 UR8, UR11, UR8, URZ ;  /* 0x000000080b0872a5 */ /* 0x000fe2000f8e003f */
[----:B------:R-:W-:Y:S01]  /*6e00*/  LOP3.LUT R4, R4, R9, RZ, 0x3c, !PT ;  /* 0x0000000904047212 */ /* 0x000fe200078e3cff */
[----:B------:R-:W-:Y:S01]  /*6e10*/  UIADD3 UR8, -UR11, URZ, URZ ;  /* 0x0000003f0b087290 */ /* 0x000fe2000fffe13f */
[----:B------:R-:W-:Y:S01]  /*6e20*/  SEL R7, R7, RZ, P1 ;  /* 0x000000ff07077207 */ /* 0x000fe20000800000 */
[----:B------:R-:W-:Y:S01]  /*6e30*/  @UP0 USHF.R.U32.HI UR13, URZ, UR18, UR9 ;  /* 0x000000123f0d0299 */ /* 0x000fe20008011609 */
[----:B------:R-:W-:Y:S01]  /*6e40*/  R2UR UR18, R11 ;  /* 0x000000000b1272ca */ /* 0x000fe200000e0000 */
[----:B------:R-:W-:Y:S01]  /*6e50*/  UIMAD UR19, UR10, UR8, UR19 ;  /* 0x000000080a1372a4 */ /* 0x000fe2000f8e0213 */
[----:B------:R-:W-:Y:S01]  /*6e60*/  R2UR UR10, R95 ;  /* 0x000000005f0a72ca */ /* 0x000fe200000e0000 */
[----:B------:R-:W-:Y:S01]  /*6e70*/  UIADD3 UR9, -UR13, URZ, URZ ;  /* 0x0000003f0d097290 */ /* 0x000fe2000fffe13f */
[----:B------:R0:W-:Y:S01]  /*6e80*/  UTMALDG.2D [UR4], [UR20], desc[UR22] ;  /* 0x00001604140075b4 */ /* 0x0001e20008009000 */
[----:B------:R-:W-:Y:S01]  /*6e90*/  ULDC.64 UR24, c[0x0][0x4b8] ;  /* 0x00012e0000187ab9 */ /* 0x000fe20000000a00 */
[----:B------:R-:W-:Y:S01]  /*6ea0*/  ULDC.64 UR14, c[0x0][0x4d0] ;  /* 0x00013400000e7ab9 */ /* 0x000fe20000000a00 */
[----:B------:R-:W-:-:S02]  /*6eb0*/  UIMAD UR12, UR12, UR9, UR11 ;  /* 0x000000090c0c72a4 */ /* 0x000fc4000f8e020b */
[----:B------:R-:W-:Y:S02]  /*6ec0*/  UIADD3 UR16, UR4, 0x1000, URZ ;  /* 0x0000100004107890 */ /* 0x000fe4000fffe03f */
[----:B------:R-:W-:Y:S02]  /*6ed0*/  UIADD3 UR8, UR17, 0x24000, URZ ;  /* 0x0002400011087890 */ /* 0x000fe4000fffe03f */
[----:B------:R-:W-:Y:S02]  /*6ee0*/  UIMAD UR11, UR19, UR24, UR14 ;  /* 0x00000018130b72a4 */ /* 0x000fe4000f8e020e */
[----:B------:R-:W-:Y:S01]  /*6ef0*/  UIMAD UR12, UR12, UR25, UR15 ;  /* 0x000000190c0c72a4 */ /* 0x000fe2000f8e020f */
[----:B------:R-:W-:Y:S01]  /*6f00*/  UMOV UR17, UR5 ;  /* 0x0000000500117c82 */ /* 0x000fe20008000000 */
[----:B------:R-:W-:Y:S01]  /*6f10*/  UMOV UR19, UR7 ;  /* 0x0000000700137c82 */ /* 0x000fe20008000000 */
[----:B------:R-:W-:Y:S01]  /*6f20*/  UMOV UR9, UR5 ;  /* 0x0000000500097c82 */ /* 0x000fe20008000000 */
[----:B------:R1:W-:Y:S01]  /*6f30*/  UTMALDG.2D [UR16], [UR20], desc[UR22] ;  /* 0x00001610140075b4 */ /* 0x0003e20008009000 */
[----:B0-----:R-:W-:-:S09]  /*6f40*/  UPRMT UR4, UR26, 0x5410, UR27 ;  /* 0x000054101a047896 */ /* 0x001fd2000800001b */
[----:B------:R1:W-:Y:S02]  /*6f50*/  UTMALDG.4D.IM2COL.MULTICAST [UR8], [UR28], UR4 ;  /* 0x000000081c0073b4 */ /* 0x0003e40008058804 */
[----:B-1----:R-:W-:Y:S05]  /*6f60*/  @P3 BRA `(.L_x_155) ;  /* 0xfffffff800b83947 */ /* 0x002fea000383ffff */
.L_x_151:
[----:B------:R-:W-:Y:S01]  /*6f70*/  ISETP.GE.U32.AND P2, PT, R5, 0x12, PT ;  /* 0x000000120500780c */ /* 0x000fe20003f46070 */
[----:B------:R-:W-:Y:S05]  /*6f80*/  WARPSYNC.ALL ;  /* 0x0000000000007948 */ /* 0x000fea0003800000 */
[----:B------:R-:W-:-:S07]  /*6f90*/  ELECT P1, URZ, PT ;  /* 0x00000000003f782f */ /* 0x000fce0003820000 */
[----:B------:R-:W-:-:S05]  /*6fa0*/  @P2 IMAD.WIDE.U32 R6, R5, 0x38e38e39, RZ ;  /* 0x38e38e3905062825 */ /* 0x000fca00078e00ff */
[----:B-----5:R-:W-:-:S04]  /*6fb0*/  @P2 SHF.R.U32.HI R0, RZ, 0x2, R7 ;  /* 0x00000002ff002819 */ /* 0x020fc80000011607 */
[----:B------:R-:W-:-:S04]  /*6fc0*/  @P2 LOP3.LUT R0, R0, 0x1, RZ, 0xc0, !PT ;  /* 0x0000000100002812 */ /* 0x000fc800078ec0ff */
[----:B------:R-:W-:Y:S01]  /*6fd0*/  @P2 ISETP.NE.U32.AND P0, PT, R0, 0x1, PT ;  /* 0x000000010000280c */ /* 0x000fe20003f05070 */
[----:B------:R-:W-:-:S12]  /*6fe0*/  @!P1 EXIT ;  /* 0x000000000000994d */ /* 0x000fd80003800000 */
[----:B------:R-:W-:Y:S01]  /*6ff0*/  LOP3.LUT R3, R3, 0x2, RZ, 0xfc, !PT ;  /* 0x0000000203037812 */ /* 0x000fe200078efcff */
[----:B------:R-:W-:Y:S01]  /*7000*/  IMAD.MOV.U32 R0, RZ, RZ, 0x1 ;  /* 0x00000001ff007424 */ /* 0x000fe200078e00ff */
[----:B------:R-:W-:Y:S02]  /*7010*/  @P2 ISETP.NE.U32.AND.EX P0, PT, RZ, RZ, PT, P0 ;  /* 0x000000ffff00220c */ /* 0x000fe40003f05100 */
[----:B------:R-:W-:Y:S02]  /*7020*/  ISETP.NE.AND P1, PT, R3, 0x3, PT ;  /* 0x000000030300780c */ /* 0x000fe40003f25270 */
[----:B------:R-:W-:-:S11]  /*7030*/  @P2 SEL R0, RZ, 0x1, !P0 ;  /* 0x00000001ff002807 */ /* 0x000fd60004000000 */
[----:B------:R-:W-:Y:S05]  /*7040*/  @!P1 BRA `(.L_x_156) ;  /* 0x0000000000049947 */ /* 0x000fea0003800000 */
[----:B------:R-:W-:Y:S01]  /*7050*/  BPT.TRAP 0x1 ;  /* 0x000000040000795c */ /* 0x000fe20000300000 */
.L_x_156:
[----:B------:R-:W0:Y:S01]  /*7060*/  S2R R7, SR_CgaCtaId ;  /* 0x0000000000077919 */ /* 0x000e220000008800 */
[----:B------:R-:W-:Y:S01]  /*7070*/  IMAD.WIDE.U32 R2, R5, 0x38e38e39, RZ ;  /* 0x38e38e3905027825 */ /* 0x000fe200078e00ff */
[----:B------:R-:W-:-:S04]  /*7080*/  MOV R4, 0x400 ;  /* 0x0000040000047802 */ /* 0x000fc80000000f00 */
[----:B------:R-:W-:-:S05]  /*7090*/  SHF.R.U32.HI R2, RZ, 0x2, R3 ;  /* 0x00000002ff027819 */ /* 0x000fca0000011603 */
[----:B------:R-:W-:Y:S01]  /*70a0*/  IMAD R5, R2, -0x12, R5 ;  /* 0xffffffee02057824 */ /* 0x000fe200078e0205 */
[----:B0-----:R-:W-:-:S05]  /*70b0*/  LEA R4, R7, R4, 0x18 ;  /* 0x0000000407047211 */ /* 0x001fca00078ec0ff */
[----:B------:R-:W-:Y:S01]  /*70c0*/  VIADD R2, R4, 0x36090 ;  /* 0x0003609004027836 */ /* 0x000fe20000000000 */
[----:B------:R-:W-:-:S03]  /*70d0*/  SHF.L.U32 R4, R0, 0x1f, RZ ;  /* 0x0000001f00047819 */ /* 0x000fc600000006ff */
[----:B------:R-:W-:-:S07]  /*70e0*/  IMAD R3, R5, 0x8, R2 ;  /* 0x0000000805037824 */ /* 0x000fce00078e0202 */
.L_x_157:
[----:B0-----:R0:W1:Y:S02]  /*70f0*/  SYNCS.PHASECHK.TRANS64.TRYWAIT P0, [R3+URZ], R4 ;  /* 0x00000004030075a7 */ /* 0x001064000800017f */
[----:B-1----:R-:W-:Y:S05]  /*7100*/  @!P0 NANOSLEEP.SYNCS 0x989680 ;  /* 0x009896800000895d */ /* 0x002fea0003900000 */
[----:B------:R-:W1:Y:S02]  /*7110*/  @!P0 SYNCS.PHASECHK.TRANS64 P0, [R3+URZ], R4 ;  /* 0x00000004030085a7 */ /* 0x000e64000800007f */
[----:B-1----:R-:W-:Y:S05]  /*7120*/  @!P0 BRA `(.L_x_157) ;  /* 0xfffffffc00f08947 */ /* 0x002fea000383ffff */
[----:B------:R-:W-:-:S05]  /*7130*/  VIADD R5, R5, 0x1 ;  /* 0x0000000105057836 */ /* 0x000fca0000000000 */
[----:B------:R-:W-:-:S04]  /*7140*/  ISETP.NE.AND P0, PT, R5, 0x12, PT ;  /* 0x000000120500780c */ /* 0x000fc80003f05270 */
[----:B0-----:R-:W-:Y:S02]  /*7150*/  SEL R3, RZ, 0x1, P0 ;  /* 0x00000001ff037807 */ /* 0x001fe40000000000 */
[----:B------:R-:W-:Y:S02]  /*7160*/  SEL R5, R5, RZ, P0 ;  /* 0x000000ff05057207 */ /* 0x000fe40000000000 */
[----:B------:R-:W-:-:S03]  /*7170*/  LOP3.LUT R7, R0, R3, RZ, 0x3c, !PT ;  /* 0x0000000300077212 */ /* 0x000fc600078e3cff */
[----:B------:R-:W-:Y:S01]  /*7180*/  IMAD R0, R5, 0x8, R2 ;  /* 0x0000000805007824 */ /* 0x000fe200078e0202 */
[----:B------:R-:W-:-:S07]  /*7190*/  SHF.L.U32 R3, R7, 0x1f, RZ ;  /* 0x0000001f07037819 */ /* 0x000fce00000006ff */
.L_x_158:
        /* <DEDUP_REMOVED lines=11> */
.L_x_159:
        /* <DEDUP_REMOVED lines=11> */
.L_x_160:
        /* <DEDUP_REMOVED lines=11> */
.L_x_161:
        /* <DEDUP_REMOVED lines=11> */
.L_x_162:
        /* <DEDUP_REMOVED lines=11> */
.L_x_163:
        /* <DEDUP_REMOVED lines=11> */
.L_x_164:
        /* <DEDUP_REMOVED lines=11> */
.L_x_165:
        /* <DEDUP_REMOVED lines=11> */
.L_x_166:
        /* <DEDUP_REMOVED lines=11> */
.L_x_167:
        /* <DEDUP_REMOVED lines=11> */
.L_x_168:
        /* <DEDUP_REMOVED lines=11> */
.L_x_169:
        /* <DEDUP_REMOVED lines=11> */
.L_x_170:
        /* <DEDUP_REMOVED lines=11> */
.L_x_171:
        /* <DEDUP_REMOVED lines=11> */
.L_x_172:
        /* <DEDUP_REMOVED lines=11> */
.L_x_173:
        /* <DEDUP_REMOVED lines=11> */
.L_x_174:
[----:B0-----:R0:W1:Y:S02]  /*7ca0*/  SYNCS.PHASECHK.TRANS64.TRYWAIT P0, [R5+URZ], R0 ;  /* 0x00000000050075a7 */ /* 0x001064000800017f */
[----:B-1----:R-:W-:Y:S05]  /*7cb0*/  @!P0 NANOSLEEP.SYNCS 0x989680 ;  /* 0x009896800000895d */ /* 0x002fea0003900000 */
[----:B------:R-:W1:Y:S02]  /*7cc0*/  @!P0 SYNCS.PHASECHK.TRANS64 P0, [R5+URZ], R0 ;  /* 0x00000000050085a7 */ /* 0x000e64000800007f */
[----:B-1----:R-:W-:Y:S05]  /*7cd0*/  @P0 EXIT ;  /* 0x000000000000094d */ /* 0x002fea0003800000 */
[----:B------:R-:W-:Y:S05]  /*7ce0*/  BRA `(.L_x_174) ;  /* 0xfffffffc00ec7947 */ /* 0x000fea000383ffff */
.L_x_175:
[----:B------:R-:W-:-:S00]  /*7cf0*/  BRA `(.L_x_175) ;  /* 0xfffffffc00fc7947 */ /* 0x000fc0000383ffff */
[----:B------:R-:W-:-:S00]  /*7d00*/  NOP ;  /* 0x0000000000007918 */ /* 0x000fc00000000000 */
[----:B------:R-:W-:-:S00]  /*7d10*/  NOP ;  /* 0x0000000000007918 */ /* 0x000fc00000000000 */
[----:B------:R-:W-:-:S00]  /*7d20*/  NOP ;  /* 0x0000000000007918 */ /* 0x000fc00000000000 */
[----:B------:R-:W-:-:S00]  /*7d30*/  NOP ;  /* 0x0000000000007918 */ /* 0x000fc00000000000 */
[----:B------:R-:W-:-:S00]  /*7d40*/  NOP ;  /* 0x0000000000007918 */ /* 0x000fc00000000000 */
[----:B------:R-:W-:-:S00]  /*7d50*/  NOP ;  /* 0x0000000000007918 */ /* 0x000fc00000000000 */
[----:B------:R-:W-:-:S00]  /*7d60*/  NOP ;  /* 0x0000000000007918 */ /* 0x000fc00000000000 */
[----:B------:R-:W-:-:S00]  /*7d70*/  NOP ;  /* 0x0000000000007918 */ /* 0x000fc00000000000 */
.L_x_176:


//--------------------- .nv.shared._ZN7cutlass13device_kernelINS_4conv6kernel13ConvUniversalINS1_16ConvProblemShapeILNS1_8OperatorE2ELi2EEENS1_10collective14CollectiveConvINS1_46MainloopSm90TmaGmmaWarpSpecializedImplicitGemmILS5_2ELi18ELi2EN4cute5tupleIJNSA_1CILi2EEENSC_ILi1EEESE_EEENS1_36KernelImplicitTmaWarpSpecializedSm90ELi1EEENSB_IJNSC_ILi128EEENSB_IJNSC_ILi64EEEEEENSB_IJNSC_ILi32EEEEEEEEENS_6half_tESO_NSA_8TiledMMAINSA_8MMA_AtomIJNSA_4SM904GMMA25MMA_64x64x16_F32F16F16_SSILNSS_5MajorE1ELSU_1ELNSS_7ScaleInE1ELSV_1EEEEEENSA_6LayoutINSB_IJSE_SE_SE_EEENSB_IJNSC_ILi0EEES10_S10_EEEEENSB_IJNSA_10UnderscoreES13_S13_EEEEENS7_6detail26Sm90ImplicitGemmTileTraitsINSA_13SM90_TMA_LOADENSA_14ComposedLayoutINSA_7SwizzleILi3ELi4ELi3EEENSA_18smem_ptr_flag_bitsILi16EEENSY_INSB_IJNSB_IJSJ_SD_EEENSB_IJNSC_ILi8EEENSC_ILi4EEEEEENSB_IJSE_NSC_ILi18EEEEEEEEENSB_IJNSB_IJSE_NSC_ILi2048EEEEEENSB_IJSJ_NSC_ILi512EEEEEENSB_IJS10_NSC_ILi4096EEEEEEEEEEEEEvEENS17_INSA_30SM90_TMA_LOAD_IM2COL_MULTICASTENS19_IS1B_S1D_NSY_INSB_IJNSB_IJSJ_SE_EEES1H_S1J_EEENSB_IJNSB_IJSE_S10_EEES1O_NSB_IJS10_S1L_EEEEEEEEEEvEEEENS_8epilogue10collective6detail29Sm90TmaWarpSpecializedAdapterINS26_15DefaultEpilogueISO_NSB_IJlNSB_IJSE_llEEES10_EEES2B_NS25_6thread17LinearCombinationISO_Li1EffLNS2C_9ScaleType4KindE0ELNS_15FloatRoundStyleE2ESO_EENS_4gemm15EpilogueDefaultEEEEEvvEEEEvNT_6ParamsE --------------------------
	.section	.nv.shared._ZN7cutlass13device_kernelINS_4conv6kernel13ConvUniversalINS1_16ConvProblemShapeILNS1_8OperatorE2ELi2EEENS1_10collective14CollectiveConvINS1_46MainloopSm90TmaGmmaWarpSpecializedImplicitGemmILS5_2ELi18ELi2EN4cute5tupleIJNSA_1CILi2EEENSC_ILi1EEESE_EEENS1_36KernelImplicitTmaWarpSpecializedSm90ELi1EEENSB_IJNSC_ILi128EEENSB_IJNSC_ILi64EEEEEENSB_IJNSC_ILi32EEEEEEEEENS_6half_tESO_NSA_8TiledMMAINSA_8MMA_AtomIJNSA_4SM904GMMA25MMA_64x64x16_F32F16F16_SSILNSS_5MajorE1ELSU_1ELNSS_7ScaleInE1ELSV_1EEEEEENSA_6LayoutINSB_IJSE_SE_SE_EEENSB_IJNSC_ILi0EEES10_S10_EEEEENSB_IJNSA_10UnderscoreES13_S13_EEEEENS7_6detail26Sm90ImplicitGemmTileTraitsINSA_13SM90_TMA_LOADENSA_14ComposedLayoutINSA_7SwizzleILi3ELi4ELi3EEENSA_18smem_ptr_flag_bitsILi16EEENSY_INSB_IJNSB_IJSJ_SD_EEENSB_IJNSC_ILi8EEENSC_ILi4EEEEEENSB_IJSE_NSC_ILi18EEEEEEEEENSB_IJNSB_IJSE_NSC_ILi2048EEEEEENSB_IJSJ_NSC_ILi512EEEEEENSB_IJS10_NSC_ILi4096EEEEEEEEEEEEEvEENS17_INSA_30SM90_TMA_LOAD_IM2COL_MULTICASTENS19_IS1B_S1D_NSY_INSB_IJNSB_IJSJ_SE_EEES1H_S1J_EEENSB_IJNSB_IJSE_S10_EEES1O_NSB_IJS10_S1L_EEEEEEEEEEvEEEENS_8epilogue10collective6detail29Sm90TmaWarpSpecializedAdapterINS26_15DefaultEpilogueISO_NSB_IJlNSB_IJSE_llEEES10_EEES2B_NS25_6thread17LinearCombinationISO_Li1EffLNS2C_9ScaleType4KindE0ELNS_15FloatRoundStyleE2ESO_EENS_4gemm15EpilogueDefaultEEEEEvvEEEEvNT_6ParamsE,"aw",@nobits
	.sectionflags	@""
	.align	16
	.zero		1024


//--------------------- .nv.shared.reserved.0     --------------------------
	.section	.nv.shared.reserved.0,"aw",@nobits
	.weak		__nv_reservedSMEM_offset_0_alias
	.size		__nv_reservedSMEM_offset_0_alias, 0, 0
	.other		__nv_reservedSMEM_offset_0_alias,@"STO_CUDA_RESERVED_SHARED STV_DEFAULT"
__nv_reservedSMEM_offset_0_alias:
	.zero		0


//--------------------- .nv.global                --------------------------
	.section	.nv.global,"aw",@nobits
.nv.global:
	.type		_ZN39_INTERNAL_eaf9a361_4_k_cu_8a499ffa_27734cute1_E,@object
	.size		_ZN39_INTERNAL_eaf9a361_4_k_cu_8a499ffa_27734cute1_E,(_ZN39_INTERNAL_eaf9a361_4_k_cu_8a499ffa_27734cuda3std3__45__cpo6cbeginE - _ZN39_INTERNAL_eaf9a361_4_k_cu_8a499ffa_27734cute1_E)
_ZN39_INTERNAL_eaf9a361_4_k_cu_8a499ffa_27734cute1_E:
	.zero		1
	.type		_ZN39_INTERNAL_eaf9a361_4_k_cu_8a499ffa_27734cuda3std3__45__cpo6cbeginE,@object
	.size		_ZN39_INTERNAL_eaf9a361_4_k_cu_8a499ffa_27734cuda3std3__45__cpo6cbeginE,(_ZN39_INTERNAL_eaf9a361_4_k_cu_8a499ffa_27734cuda3std3__48in_placeE - _ZN39_INTERNAL_eaf9a361_4_k_cu_8a499ffa_27734cuda3std3__45__cpo6cbeginE)
_ZN39_INTERNAL_eaf9a361_4_k_cu_8a499ffa_27734cuda3std3__45__cpo6cbeginE:
	.zero		1
	.type		_ZN39_INTERNAL_eaf9a361_4_k_cu_8a499ffa_27734cuda3std3__48in_placeE,@object
	.size		_ZN39_INTERNAL_eaf9a361_4_k_cu_8a499ffa_27734cuda3std3__48in_placeE,(_ZN39_INTERNAL_eaf9a361_4_k_cu_8a499ffa_27734cuda3std6ranges3__45__cpo9iter_moveE - _ZN39_INTERNAL_eaf9a361_4_k_cu_8a499ffa_27734cuda3std3__48in_placeE)
_ZN39_INTERNAL_eaf9a361_4_k_cu_8a499ffa_27734cuda3std3__48in_placeE:
	.zero		1
	.type		_ZN39_INTERNAL_eaf9a361_4_k_cu_8a499ffa_27734cuda3std6ranges3__45__cpo9iter_moveE,@object
	.size		_ZN39_INTERNAL_eaf9a361_4_k_cu_8a499ffa_27734cuda3std6ranges3__45__cpo9iter_moveE,(_ZN39_INTERNAL_eaf9a361_4_k_cu_8a499ffa_27734cuda3std3__45__cpo5beginE - _ZN39_INTERNAL_eaf9a361_4_k_cu_8a499ffa_27734cuda3std6ranges3__45__cpo9iter_moveE)
_ZN39_INTERNAL_eaf9a361_4_k_cu_8a499ffa_27734cuda3std6ranges3__45__cpo9iter_moveE:
	.zero		1
	.type		_ZN39_INTERNAL_eaf9a361_4_k_cu_8a499ffa_27734cuda3std3__45__cpo5beginE,@object
	.size		_ZN39_INTERNAL_eaf9a361_4_k_cu_8a499ffa_27734cuda3std3__45__cpo5beginE,(_ZN39_INTERNAL_eaf9a361_4_k_cu_8a499ffa_27734cuda3std3__441_GLOBAL__N__eaf9a361_4_k_cu_8a499ffa_27736ignoreE - _ZN39_INTERNAL_eaf9a361_4_k_cu_8a499ffa_27734cuda3std3__45__cpo5beginE)
_ZN39_INTERNAL_eaf9a361_4_k_cu_8a499ffa_27734cuda3std3__45__cpo5beginE:
	.zero		1
	.type		_ZN39_INTERNAL_eaf9a361_4_k_cu_8a499ffa_27734cuda3std3__441_GLOBAL__N__eaf9a361_4_k_cu_8a499ffa_27736ignoreE,@object
	.size		_ZN39_INTERNAL_eaf9a361_4_k_cu_8a499ffa_27734cuda3std3__441_GLOBAL__N__eaf9a361_4_k_cu_8a499ffa_27736ignoreE,(_ZN39_INTERNAL_eaf9a361_4_k_cu_8a499ffa_27734cute7productE - _ZN39_INTERNAL_eaf9a361_4_k_cu_8a499ffa_27734cuda3std3__441_GLOBAL__N__eaf9a361_4_k_cu_8a499ffa_27736ignoreE)
_ZN39_INTERNAL_eaf9a361_4_k_cu_8a499ffa_27734cuda3std3__441_GLOBAL__N__eaf9a361_4_k_cu_8a499ffa_27736ignoreE:
	.zero		1
	.type		_ZN39_INTERNAL_eaf9a361_4_k_cu_8a499ffa_27734cute7productE,@object
	.size		_ZN39_INTERNAL_eaf9a361_4_k_cu_8a499ffa_27734cute7productE,(_ZN39_INTERNAL_eaf9a361_4_k_cu_8a499ffa_27734cuda3std3__45__cpo3endE - _ZN39_INTERNAL_eaf9a361_4_k_cu_8a499ffa_27734cute7productE)
_ZN39_INTERNAL_eaf9a361_4_k_cu_8a499ffa_27734cute7productE:
	.zero		1
	.type		_ZN39_INTERNAL_eaf9a361_4_k_cu_8a499ffa_27734cuda3std3__45__cpo3endE,@object
	.size		_ZN39_INTERNAL_eaf9a361_4_k_cu_8a499ffa_27734cuda3std3__45__cpo3endE,(_ZN39_INTERNAL_eaf9a361_4_k_cu_8a499ffa_27734cuda3std3__419piecewise_constructE - _ZN39_INTERNAL_eaf9a361_4_k_cu_8a499ffa_27734cuda3std3__45__cpo3endE)
_ZN39_INTERNAL_eaf9a361_4_k_cu_8a499ffa_27734cuda3std3__45__cpo3endE:
	.zero		1
	.type		_ZN39_INTERNAL_eaf9a361_4_k_cu_8a499ffa_27734cuda3std3__419piecewise_constructE,@object
	.size		_ZN39_INTERNAL_eaf9a361_4_k_cu_8a499ffa_27734cuda3std3__419piecewise_constructE,(_ZN39_INTERNAL_eaf9a361_4_k_cu_8a499ffa_27734cuda3std3__45__cpo4cendE - _ZN39_INTERNAL_eaf9a361_4_k_cu_8a499ffa_27734cuda3std3__419piecewise_constructE)
_ZN39_INTERNAL_eaf9a361_4_k_cu_8a499ffa_27734cuda3std3__419piecewise_constructE:
	.zero		1
	.type		_ZN39_INTERNAL_eaf9a361_4_k_cu_8a499ffa_27734cuda3std3__45__cpo4cendE,@object
	.size		_ZN39_INTERNAL_eaf9a361_4_k_cu_8a499ffa_27734cuda3std3__45__cpo4cendE,(_ZN39_INTERNAL_eaf9a361_4_k_cu_8a499ffa_27734cuda3std6ranges3__45__cpo4swapE - _ZN39_INTERNAL_eaf9a361_4_k_cu_8a499ffa_27734cuda3std3__45__cpo4cendE)
_ZN39_INTERNAL_eaf9a361_4_k_cu_8a499ffa_27734cuda3std3__45__cpo4cendE:
	.zero		1
	.type		_ZN39_INTERNAL_eaf9a361_4_k_cu_8a499ffa_27734cuda3std6ranges3__45__cpo4swapE,@object
	.size		_ZN39_INTERNAL_eaf9a361_4_k_cu_8a499ffa_27734cuda3std6ranges3__45__cpo4swapE,(.L_7 - _ZN39_INTERNAL_eaf9a361_4_k_cu_8a499ffa_27734cuda3std6ranges3__45__cpo4swapE)
_ZN39_INTERNAL_eaf9a361_4_k_cu_8a499ffa_27734cuda3std6ranges3__45__cpo4swapE:
	.zero		1
.L_7:


//--------------------- .nv.constant0._ZN7cutlass13device_kernelINS_4conv6kernel13ConvUniversalINS1_16ConvProblemShapeILNS1_8OperatorE2ELi2EEENS1_10collective14CollectiveConvINS1_46MainloopSm90TmaGmmaWarpSpecializedImplicitGemmILS5_2ELi18ELi2EN4cute5tupleIJNSA_1CILi2EEENSC_ILi1EEESE_EEENS1_36KernelImplicitTmaWarpSpecializedSm90ELi1EEENSB_IJNSC_ILi128EEENSB_IJNSC_ILi64EEEEEENSB_IJNSC_ILi32EEEEEEEEENS_6half_tESO_NSA_8TiledMMAINSA_8MMA_AtomIJNSA_4SM904GMMA25MMA_64x64x16_F32F16F16_SSILNSS_5MajorE1ELSU_1ELNSS_7ScaleInE1ELSV_1EEEEEENSA_6LayoutINSB_IJSE_SE_SE_EEENSB_IJNSC_ILi0EEES10_S10_EEEEENSB_IJNSA_10UnderscoreES13_S13_EEEEENS7_6detail26Sm90ImplicitGemmTileTraitsINSA_13SM90_TMA_LOADENSA_14ComposedLayoutINSA_7SwizzleILi3ELi4ELi3EEENSA_18smem_ptr_flag_bitsILi16EEENSY_INSB_IJNSB_IJSJ_SD_EEENSB_IJNSC_ILi8EEENSC_ILi4EEEEEENSB_IJSE_NSC_ILi18EEEEEEEEENSB_IJNSB_IJSE_NSC_ILi2048EEEEEENSB_IJSJ_NSC_ILi512EEEEEENSB_IJS10_NSC_ILi4096EEEEEEEEEEEEEvEENS17_INSA_30SM90_TMA_LOAD_IM2COL_MULTICASTENS19_IS1B_S1D_NSY_INSB_IJNSB_IJSJ_SE_EEES1H_S1J_EEENSB_IJNSB_IJSE_S10_EEES1O_NSB_IJS10_S1L_EEEEEEEEEEvEEEENS_8epilogue10collective6detail29Sm90TmaWarpSpecializedAdapterINS26_15DefaultEpilogueISO_NSB_IJlNSB_IJSE_llEEES10_EEES2B_NS25_6thread17LinearCombinationISO_Li1EffLNS2C_9ScaleType4KindE0ELNS_15FloatRoundStyleE2ESO_EENS_4gemm15EpilogueDefaultEEEEEvvEEEEvNT_6ParamsE --------------------------
	.section	.nv.constant0._ZN7cutlass13device_kernelINS_4conv6kernel13ConvUniversalINS1_16ConvProblemShapeILNS1_8OperatorE2ELi2EEENS1_10collective14CollectiveConvINS1_46MainloopSm90TmaGmmaWarpSpecializedImplicitGemmILS5_2ELi18ELi2EN4cute5tupleIJNSA_1CILi2EEENSC_ILi1EEESE_EEENS1_36KernelImplicitTmaWarpSpecializedSm90ELi1EEENSB_IJNSC_ILi128EEENSB_IJNSC_ILi64EEEEEENSB_IJNSC_ILi32EEEEEEEEENS_6half_tESO_NSA_8TiledMMAINSA_8MMA_AtomIJNSA_4SM904GMMA25MMA_64x64x16_F32F16F16_SSILNSS_5MajorE1ELSU_1ELNSS_7ScaleInE1ELSV_1EEEEEENSA_6LayoutINSB_IJSE_SE_SE_EEENSB_IJNSC_ILi0EEES10_S10_EEEEENSB_IJNSA_10UnderscoreES13_S13_EEEEENS7_6detail26Sm90ImplicitGemmTileTraitsINSA_13SM90_TMA_LOADENSA_14ComposedLayoutINSA_7SwizzleILi3ELi4ELi3EEENSA_18smem_ptr_flag_bitsILi16EEENSY_INSB_IJNSB_IJSJ_SD_EEENSB_IJNSC_ILi8EEENSC_ILi4EEEEEENSB_IJSE_NSC_ILi18EEEEEEEEENSB_IJNSB_IJSE_NSC_ILi2048EEEEEENSB_IJSJ_NSC_ILi512EEEEEENSB_IJS10_NSC_ILi4096EEEEEEEEEEEEEvEENS17_INSA_30SM90_TMA_LOAD_IM2COL_MULTICASTENS19_IS1B_S1D_NSY_INSB_IJNSB_IJSJ_SE_EEES1H_S1J_EEENSB_IJNSB_IJSE_S10_EEES1O_NSB_IJS10_S1L_EEEEEEEEEEvEEEENS_8epilogue10collective6detail29Sm90TmaWarpSpecializedAdapterINS26_15DefaultEpilogueISO_NSB_IJlNSB_IJSE_llEEES10_EEES2B_NS25_6thread17LinearCombinationISO_Li1EffLNS2C_9ScaleType4KindE0ELNS_15FloatRoundStyleE2ESO_EENS_4gemm15EpilogueDefaultEEEEEvvEEEEvNT_6ParamsE,"a",@progbits
	.sectionflags	@""
	.align	4
.nv.constant0._ZN7cutlass13device_kernelINS_4conv6kernel13ConvUniversalINS1_16ConvProblemShapeILNS1_8OperatorE2ELi2EEENS1_10collective14CollectiveConvINS1_46MainloopSm90TmaGmmaWarpSpecializedImplicitGemmILS5_2ELi18ELi2EN4cute5tupleIJNSA_1CILi2EEENSC_ILi1EEESE_EEENS1_36KernelImplicitTmaWarpSpecializedSm90ELi1EEENSB_IJNSC_ILi128EEENSB_IJNSC_ILi64EEEEEENSB_IJNSC_ILi32EEEEEEEEENS_6half_tESO_NSA_8TiledMMAINSA_8MMA_AtomIJNSA_4SM904GMMA25MMA_64x64x16_F32F16F16_SSILNSS_5MajorE1ELSU_1ELNSS_7ScaleInE1ELSV_1EEEEEENSA_6LayoutINSB_IJSE_SE_SE_EEENSB_IJNSC_ILi0EEES10_S10_EEEEENSB_IJNSA_10UnderscoreES13_S13_EEEEENS7_6detail26Sm90ImplicitGemmTileTraitsINSA_13SM90_TMA_LOADENSA_14ComposedLayoutINSA_7SwizzleILi3ELi4ELi3EEENSA_18smem_ptr_flag_bitsILi16EEENSY_INSB_IJNSB_IJSJ_SD_EEENSB_IJNSC_ILi8EEENSC_ILi4EEEEEENSB_IJSE_NSC_ILi18EEEEEEEEENSB_IJNSB_IJSE_NSC_ILi2048EEEEEENSB_IJSJ_NSC_ILi512EEEEEENSB_IJS10_NSC_ILi4096EEEEEEEEEEEEEvEENS17_INSA_30SM90_TMA_LOAD_IM2COL_MULTICASTENS19_IS1B_S1D_NSY_INSB_IJNSB_IJSJ_SE_EEES1H_S1J_EEENSB_IJNSB_IJSE_S10_EEES1O_NSB_IJS10_S1L_EEEEEEEEEEvEEEENS_8epilogue10collective6detail29Sm90TmaWarpSpecializedAdapterINS26_15DefaultEpilogueISO_NSB_IJlNSB_IJSE_llEEES10_EEES2B_NS25_6thread17LinearCombinationISO_Li1EffLNS2C_9ScaleType4KindE0ELNS_15FloatRoundStyleE2ESO_EENS_4gemm15EpilogueDefaultEEEEEvvEEEEvNT_6ParamsE:
	.zero		1536


//--------------------- SYMBOLS --------------------------

	.type		.nv.reservedSmem.offset0,@object
	.size		.nv.reservedSmem.offset0,0x4
